// auto-generated by cutlass_sweep.gemm — config: {"arch": "sm_90", "cluster_m": 4, "cluster_n": 2, "dtype": "e5m2", "dtype_b": "e5m2", "layout": "nt", "stages": 0, "tile_k": 32, "tile_m": 128, "tile_n": 128}
#include "cutlass/cutlass.h"
#include "cutlass/gemm/collective/collective_builder.hpp"
#include "cutlass/gemm/device/gemm_universal_adapter.h"
#include "cutlass/gemm/kernel/gemm_universal.hpp"
#include "cutlass/epilogue/collective/collective_builder.hpp"

using ElemA = cutlass::float_e5m2_t;
using ElemB = cutlass::float_e5m2_t;
using ElemCD = cutlass::float_e5m2_t;
using Acc  = float;
using TileShape    = cute::Shape<cute::_128, cute::_128, cute::_32>;
using ClusterShape = cute::Shape<cute::_4, cute::_2, cute::_1>;

using CollectiveEpilogue = typename cutlass::epilogue::collective::CollectiveBuilder<
    cutlass::arch::Sm90, cutlass::arch::OpClassTensorOp,
    TileShape, ClusterShape,
    cutlass::epilogue::collective::EpilogueTileAuto,
    Acc, Acc,
    ElemCD, cutlass::layout::RowMajor, 128 / cutlass::sizeof_bits<ElemCD>::value,
    ElemCD, cutlass::layout::RowMajor, 128 / cutlass::sizeof_bits<ElemCD>::value,
    cutlass::epilogue::collective::EpilogueScheduleAuto
  >::CollectiveOp;

using CollectiveMainloop = typename cutlass::gemm::collective::CollectiveBuilder<
    cutlass::arch::Sm90, cutlass::arch::OpClassTensorOp,
    ElemA, cutlass::layout::RowMajor, 128 / cutlass::sizeof_bits<ElemA>::value,
    ElemB, cutlass::layout::ColumnMajor, 128 / cutlass::sizeof_bits<ElemB>::value,
    Acc,
    TileShape, ClusterShape,
    cutlass::gemm::collective::StageCountAutoCarveout<static_cast<int>(sizeof(typename CollectiveEpilogue::SharedStorage))>,
    cutlass::gemm::collective::KernelScheduleAuto
  >::CollectiveOp;

using GemmKernel = cutlass::gemm::kernel::GemmUniversal<
    cute::Shape<int,int,int,int>,
    CollectiveMainloop,
    CollectiveEpilogue
>;
using Gemm = cutlass::gemm::device::GemmUniversalAdapter<GemmKernel>;

// Force the device kernel symbol into the cubin without needing a host main.
auto* _anchor = &cutlass::device_kernel<GemmKernel>;


// ===== COMPILED SASS (sm_90a) =====

	.target	sm_90a

	.elftype	@"ET_EXEC"


//--------------------- .note.nv.tkinfo           --------------------------
	.section	.note.nv.tkinfo,"",@"SHT_NOTE"
	.sectionflags	@"SHF_NOTE_NV_TKINFO"
	.tkinfo
        /*0018*/ 	.word	0x00000002
        /*0030*/ 	.string	""
        /*0030*/ 	.string	"ptxas"
        /*0030*/ 	.string	"Cuda compilation tools, release 13.0, V13.0.88"
        /*0030*/ 	.string	"Build cuda_13.0.r13.0/compiler.36424714_0"
        /*0030*/ 	.string	"-arch sm_90a -m 64 "



//--------------------- .note.nv.cuinfo           --------------------------
	.section	.note.nv.cuinfo,"",@"SHT_NOTE"
	.sectionflags	@"SHF_NOTE_NV_CUINFO"
        /*0018*/ 	.short	0x0002
        /*001a*/ 	.short	0x005a
        /*001c*/ 	.short	0x0082
	.zero		2


//--------------------- .nv.info                  --------------------------
	.section	.nv.info,"",@"SHT_CUDA_INFO"
	.align	4


	//----- nvinfo : EIATTR_REGCOUNT
	.align		4
        /*0000*/ 	.byte	0x04, 0x2f
        /*0002*/ 	.short	(.L_12 - .L_11)
	.align		4
.L_11:
        /*0004*/ 	.word	index@(_ZN7cutlass13device_kernelINS_4gemm6kernel13GemmUniversalIN4cute5tupleIJiiiiEEENS1_10collective13CollectiveMmaINS1_37MainloopSm90TmaGmmaWarpSpecializedFP8ILi28ENS5_IJNS4_1CILi4EEENSA_ILi2EEENSA_ILi1EEEEEENS1_35KernelTmaWarpSpecializedCooperativeEEENS5_IJNSA_ILi128EEESH_NSA_ILi32EEEEEENS_12float_e5m2_tENS5_IJlSD_lEEESK_SL_NS4_8TiledMMAINS4_8MMA_AtomIJNS4_4SM904GMMA31MMA_64x128x32_F32E5M2E5M2_SS_TNILNSP_7ScaleInE1ELSR_1EEEEEENS4_6LayoutINS5_IJSC_SD_SD_EEENS5_IJSD_NSA_ILi0EEESW_EEEEENS5_IJNS4_10UnderscoreESZ_SZ_EEEEENS4_23SM90_TMA_LOAD_MULTICASTENS4_14ComposedLayoutINS4_7SwizzleILi1ELi4ELi3EEENS4_18smem_ptr_flag_bitsILi8EEENSU_INS5_IJNSA_ILi8EEESI_EEENS5_IJSI_SD_EEEEEEEvNS4_8identityES12_S1C_vS1D_EENS_8epilogue10collective6detail29Sm90TmaWarpSpecializedAdapterINS1G_15DefaultEpilogueISK_SL_SL_NS1F_6thread17LinearCombinationISK_Li1EffLNS1K_9ScaleType4KindE0ELNS_15FloatRoundStyleE2ESK_EENS1_15EpilogueDefaultEEEEEvvEEEEvNT_6ParamsE)
        /*0008*/ 	.word	0x000000a8


	//----- nvinfo : EIATTR_FRAME_SIZE
	.align		4
.L_12:
        /*000c*/ 	.byte	0x04, 0x11
        /*000e*/ 	.short	(.L_14 - .L_13)
	.align		4
.L_13:
        /*0010*/ 	.word	index@(_ZN7cutlass13device_kernelINS_4gemm6kernel13GemmUniversalIN4cute5tupleIJiiiiEEENS1_10collective13CollectiveMmaINS1_37MainloopSm90TmaGmmaWarpSpecializedFP8ILi28ENS5_IJNS4_1CILi4EEENSA_ILi2EEENSA_ILi1EEEEEENS1_35KernelTmaWarpSpecializedCooperativeEEENS5_IJNSA_ILi128EEESH_NSA_ILi32EEEEEENS_12float_e5m2_tENS5_IJlSD_lEEESK_SL_NS4_8TiledMMAINS4_8MMA_AtomIJNS4_4SM904GMMA31MMA_64x128x32_F32E5M2E5M2_SS_TNILNSP_7ScaleInE1ELSR_1EEEEEENS4_6LayoutINS5_IJSC_SD_SD_EEENS5_IJSD_NSA_ILi0EEESW_EEEEENS5_IJNS4_10UnderscoreESZ_SZ_EEEEENS4_23SM90_TMA_LOAD_MULTICASTENS4_14ComposedLayoutINS4_7SwizzleILi1ELi4ELi3EEENS4_18smem_ptr_flag_bitsILi8EEENSU_INS5_IJNSA_ILi8EEESI_EEENS5_IJSI_SD_EEEEEEEvNS4_8identityES12_S1C_vS1D_EENS_8epilogue10collective6detail29Sm90TmaWarpSpecializedAdapterINS1G_15DefaultEpilogueISK_SL_SL_NS1F_6thread17LinearCombinationISK_Li1EffLNS1K_9ScaleType4KindE0ELNS_15FloatRoundStyleE2ESK_EENS1_15EpilogueDefaultEEEEEvvEEEEvNT_6ParamsE)
        /*0014*/ 	.word	0x00000000


	//----- nvinfo : EIATTR_MIN_STACK_SIZE
	.align		4
.L_14:
        /*0018*/ 	.byte	0x04, 0x12
        /*001a*/ 	.short	(.L_16 - .L_15)
	.align		4
.L_15:
        /*001c*/ 	.word	index@(_ZN7cutlass13device_kernelINS_4gemm6kernel13GemmUniversalIN4cute5tupleIJiiiiEEENS1_10collective13CollectiveMmaINS1_37MainloopSm90TmaGmmaWarpSpecializedFP8ILi28ENS5_IJNS4_1CILi4EEENSA_ILi2EEENSA_ILi1EEEEEENS1_35KernelTmaWarpSpecializedCooperativeEEENS5_IJNSA_ILi128EEESH_NSA_ILi32EEEEEENS_12float_e5m2_tENS5_IJlSD_lEEESK_SL_NS4_8TiledMMAINS4_8MMA_AtomIJNS4_4SM904GMMA31MMA_64x128x32_F32E5M2E5M2_SS_TNILNSP_7ScaleInE1ELSR_1EEEEEENS4_6LayoutINS5_IJSC_SD_SD_EEENS5_IJSD_NSA_ILi0EEESW_EEEEENS5_IJNS4_10UnderscoreESZ_SZ_EEEEENS4_23SM90_TMA_LOAD_MULTICASTENS4_14ComposedLayoutINS4_7SwizzleILi1ELi4ELi3EEENS4_18smem_ptr_flag_bitsILi8EEENSU_INS5_IJNSA_ILi8EEESI_EEENS5_IJSI_SD_EEEEEEEvNS4_8identityES12_S1C_vS1D_EENS_8epilogue10collective6detail29Sm90TmaWarpSpecializedAdapterINS1G_15DefaultEpilogueISK_SL_SL_NS1F_6thread17LinearCombinationISK_Li1EffLNS1K_9ScaleType4KindE0ELNS_15FloatRoundStyleE2ESK_EENS1_15EpilogueDefaultEEEEEvvEEEEvNT_6ParamsE)
        /*0020*/ 	.word	0x00000000
.L_16:


//--------------------- .nv.compat                --------------------------
	.section	.nv.compat,"",@"SHT_CUDA_COMPAT_INFO"
	.align	4
        /*0000*/ 	.byte	0x02, 0x09, 0x01, 0x00, 0x02, 0x02, 0x04, 0x00, 0x02, 0x05, 0x05, 0x00, 0x03, 0x07, 0x01, 0x01
        /*0010*/ 	.byte	0x02, 0x03, 0x01, 0x00, 0x02, 0x06, 0x01, 0x00, 0x04, 0x0b, 0x08, 0x00, 0x00, 0x00, 0x00, 0x00
        /*0020*/ 	.byte	0x00, 0x00, 0x00, 0x00


//--------------------- .nv.info._ZN7cutlass13device_kernelINS_4gemm6kernel13GemmUniversalIN4cute5tupleIJiiiiEEENS1_10collective13CollectiveMmaINS1_37MainloopSm90TmaGmmaWarpSpecializedFP8ILi28ENS5_IJNS4_1CILi4EEENSA_ILi2EEENSA_ILi1EEEEEENS1_35KernelTmaWarpSpecializedCooperativeEEENS5_IJNSA_ILi128EEESH_NSA_ILi32EEEEEENS_12float_e5m2_tENS5_IJlSD_lEEESK_SL_NS4_8TiledMMAINS4_8MMA_AtomIJNS4_4SM904GMMA31MMA_64x128x32_F32E5M2E5M2_SS_TNILNSP_7ScaleInE1ELSR_1EEEEEENS4_6LayoutINS5_IJSC_SD_SD_EEENS5_IJSD_NSA_ILi0EEESW_EEEEENS5_IJNS4_10UnderscoreESZ_SZ_EEEEENS4_23SM90_TMA_LOAD_MULTICASTENS4_14ComposedLayoutINS4_7SwizzleILi1ELi4ELi3EEENS4_18smem_ptr_flag_bitsILi8EEENSU_INS5_IJNSA_ILi8EEESI_EEENS5_IJSI_SD_EEEEEEEvNS4_8identityES12_S1C_vS1D_EENS_8epilogue10collective6detail29Sm90TmaWarpSpecializedAdapterINS1G_15DefaultEpilogueISK_SL_SL_NS1F_6thread17LinearCombinationISK_Li1EffLNS1K_9ScaleType4KindE0ELNS_15FloatRoundStyleE2ESK_EENS1_15EpilogueDefaultEEEEEvvEEEEvNT_6ParamsE --------------------------
	.section	.nv.info._ZN7cutlass13device_kernelINS_4gemm6kernel13GemmUniversalIN4cute5tupleIJiiiiEEENS1_10collective13CollectiveMmaINS1_37MainloopSm90TmaGmmaWarpSpecializedFP8ILi28ENS5_IJNS4_1CILi4EEENSA_ILi2EEENSA_ILi1EEEEEENS1_35KernelTmaWarpSpecializedCooperativeEEENS5_IJNSA_ILi128EEESH_NSA_ILi32EEEEEENS_12float_e5m2_tENS5_IJlSD_lEEESK_SL_NS4_8TiledMMAINS4_8MMA_AtomIJNS4_4SM904GMMA31MMA_64x128x32_F32E5M2E5M2_SS_TNILNSP_7ScaleInE1ELSR_1EEEEEENS4_6LayoutINS5_IJSC_SD_SD_EEENS5_IJSD_NSA_ILi0EEESW_EEEEENS5_IJNS4_10UnderscoreESZ_SZ_EEEEENS4_23SM90_TMA_LOAD_MULTICASTENS4_14ComposedLayoutINS4_7SwizzleILi1ELi4ELi3EEENS4_18smem_ptr_flag_bitsILi8EEENSU_INS5_IJNSA_ILi8EEESI_EEENS5_IJSI_SD_EEEEEEEvNS4_8identityES12_S1C_vS1D_EENS_8epilogue10collective6detail29Sm90TmaWarpSpecializedAdapterINS1G_15DefaultEpilogueISK_SL_SL_NS1F_6thread17LinearCombinationISK_Li1EffLNS1K_9ScaleType4KindE0ELNS_15FloatRoundStyleE2ESK_EENS1_15EpilogueDefaultEEEEEvvEEEEvNT_6ParamsE,"",@"SHT_CUDA_INFO"
	.sectionflags	@""
	.align	4


	//----- nvinfo : EIATTR_CUDA_API_VERSION
	.align		4
        /*0000*/ 	.byte	0x04, 0x37
        /*0002*/ 	.short	(.L_18 - .L_17)
.L_17:
        /*0004*/ 	.word	0x00000082


	//----- nvinfo : EIATTR_KPARAM_INFO
	.align		4
.L_18:
        /*0008*/ 	.byte	0x04, 0x17
        /*000a*/ 	.short	(.L_20 - .L_19)
.L_19:
        /*000c*/ 	.word	0x00000000
        /*0010*/ 	.short	0x0000
        /*0012*/ 	.short	0x0070
        /*0014*/ 	.byte	0x00, 0xf0, 0x01, 0x10


	//----- nvinfo : EIATTR_SPARSE_MMA_MASK
	.align		4
.L_20:
        /*0018*/ 	.byte	0x03, 0x50
        /*001a*/ 	.short	0x0000


	//----- nvinfo : EIATTR_MAXREG_COUNT
	.align		4
        /*001c*/ 	.byte	0x03, 0x1b
        /*001e*/ 	.short	0x00a8


	//----- nvinfo : EIATTR_NUM_BARRIERS
	.align		4
        /*0020*/ 	.byte	0x02, 0x4c
        /*0022*/ 	.byte	0x01
	.zero		1


	//----- nvinfo : EIATTR_MERCURY_ISA_VERSION
	.align		4
        /*0024*/ 	.byte	0x03, 0x5f
        /*0026*/ 	.short	0x0101


	//----- nvinfo : EIATTR_INT_WARP_WIDE_INSTR_OFFSETS
	.align		4
        /*0028*/ 	.byte	0x04, 0x31
        /*002a*/ 	.short	(.L_22 - .L_21)


	//   ....[0]....
.L_21:
        /*002c*/ 	.word	0x000007d0


	//   ....[1]....
        /*0030*/ 	.word	0x000007f0


	//   ....[2]....
        /*0034*/ 	.word	0x00000980


	//----- nvinfo : EIATTR_COOP_GROUP_MASK_REGIDS
	.align		4
.L_22:
        /*0038*/ 	.byte	0x04, 0x29
        /*003a*/ 	.short	(.L_24 - .L_23)


	//   ....[0]....
.L_23:
        /*003c*/ 	.word	0xffffffff


	//   ....[1]....
        /*0040*/ 	.word	0xffffffff


	//   ....[2]....
        /*0044*/ 	.word	0xffffffff


	//   ....[3]....
        /*0048*/ 	.word	0xffffffff


	//   ....[4]....
        /*004c*/ 	.word	0xffffffff


	//   ....[5]....
        /*0050*/ 	.word	0xffffffff


	//----- nvinfo : EIATTR_COOP_GROUP_INSTR_OFFSETS
	.align		4
.L_24:
        /*0054*/ 	.byte	0x04, 0x28
        /*0056*/ 	.short	(.L_26 - .L_25)


	//   ....[0]....
.L_25:
        /*0058*/ 	.word	0x00000060


	//   ....[1]....
        /*005c*/ 	.word	0x00000070


	//   ....[2]....
        /*0060*/ 	.word	0x00000130


	//   ....[3]....
        /*0064*/ 	.word	0x00000600


	//   ....[4]....
        /*0068*/ 	.word	0x00000b40


	//   ....[5]....
        /*006c*/ 	.word	0x000015c0


	//----- nvinfo : EIATTR_REG_RECONFIG
	.align		4
.L_26:
        /*0070*/ 	.byte	0x01, 0x54
	.zero		2


	//----- nvinfo : EIATTR_MBARRIER_INSTR_OFFSETS
	.align		4
        /*0074*/ 	.byte	0x04, 0x39
        /*0076*/ 	.short	(.L_28 - .L_27)


	//   ....[0]....
.L_27:
        /*0078*/ 	.word	0x00000250
        /*007c*/ 	.word	0x000000ff
        /*0080*/ 	.word	0x00000000
        /*0084*/ 	.short	0x0100
        /*0086*/ 	.byte	0x08
	.zero		1


	//   ....[1]....
        /*0088*/ 	.word	0x00000260
        /*008c*/ 	.word	0x000000ff
        /*0090*/ 	.word	0x000000e0
        /*0094*/ 	.short	0x0100
        /*0096*/ 	.byte	0x08
	.zero		1


	//   ....[2]....
        /*0098*/ 	.word	0x00000270
        /*009c*/ 	.word	0x000000ff
        /*00a0*/ 	.word	0x00000008
        /*00a4*/ 	.short	0x0100
        /*00a6*/ 	.byte	0x08
	.zero		1


	//   ....[3]....
        /*00a8*/ 	.word	0x00000280
        /*00ac*/ 	.word	0x000000ff
        /*00b0*/ 	.word	0x000000e8
        /*00b4*/ 	.short	0x0100
        /*00b6*/ 	.byte	0x08
	.zero		1


	//   ....[4]....
        /*00b8*/ 	.word	0x00000290
        /*00bc*/ 	.word	0x000000ff
        /*00c0*/ 	.word	0x00000010
        /*00c4*/ 	.short	0x0100
        /*00c6*/ 	.byte	0x08
	.zero		1


	//   ....[5]....
        /*00c8*/ 	.word	0x000002a0
        /*00cc*/ 	.word	0x000000ff
        /*00d0*/ 	.word	0x000000f0
        /*00d4*/ 	.short	0x0100
        /*00d6*/ 	.byte	0x08
	.zero		1


	//   ....[6]....
        /*00d8*/ 	.word	0x000002b0
        /*00dc*/ 	.word	0x000000ff
        /*00e0*/ 	.word	0x00000018
        /*00e4*/ 	.short	0x0100
        /*00e6*/ 	.byte	0x08
	.zero		1


	//   ....[7]....
        /*00e8*/ 	.word	0x000002c0
        /*00ec*/ 	.word	0x000000ff
        /*00f0*/ 	.word	0x000000f8
        /*00f4*/ 	.short	0x0100
        /*00f6*/ 	.byte	0x08
	.zero		1


	//   ....[8]....
        /*00f8*/ 	.word	0x000002d0
        /*00fc*/ 	.word	0x000000ff
        /*0100*/ 	.word	0x00000020
        /*0104*/ 	.short	0x0100
        /*0106*/ 	.byte	0x08
	.zero		1


	//   ....[9]....
        /*0108*/ 	.word	0x000002e0
        /*010c*/ 	.word	0x000000ff
        /*0110*/ 	.word	0x00000100
        /*0114*/ 	.short	0x0100
        /*0116*/ 	.byte	0x08
	.zero		1


	//   ....[10]....
        /*0118*/ 	.word	0x000002f0
        /*011c*/ 	.word	0x000000ff
        /*0120*/ 	.word	0x00000028
        /*0124*/ 	.short	0x0100
        /*0126*/ 	.byte	0x08
	.zero		1


	//   ....[11]....
        /*0128*/ 	.word	0x00000300
        /*012c*/ 	.word	0x000000ff
        /*0130*/ 	.word	0x00000108
        /*0134*/ 	.short	0x0100
        /*0136*/ 	.byte	0x08
	.zero		1


	//   ....[12]....
        /*0138*/ 	.word	0x00000310
        /*013c*/ 	.word	0x000000ff
        /*0140*/ 	.word	0x00000030
        /*0144*/ 	.short	0x0100
        /*0146*/ 	.byte	0x08
	.zero		1


	//   ....[13]....
        /*0148*/ 	.word	0x00000320
        /*014c*/ 	.word	0x000000ff
        /*0150*/ 	.word	0x00000110
        /*0154*/ 	.short	0x0100
        /*0156*/ 	.byte	0x08
	.zero		1


	//   ....[14]....
        /*0158*/ 	.word	0x00000330
        /*015c*/ 	.word	0x000000ff
        /*0160*/ 	.word	0x00000038
        /*0164*/ 	.short	0x0100
        /*0166*/ 	.byte	0x08
	.zero		1


	//   ....[15]....
        /*0168*/ 	.word	0x00000340
        /*016c*/ 	.word	0x000000ff
        /*0170*/ 	.word	0x00000118
        /*0174*/ 	.short	0x0100
        /*0176*/ 	.byte	0x08
	.zero		1


	//   ....[16]....
        /*0178*/ 	.word	0x00000350
        /*017c*/ 	.word	0x000000ff
        /*0180*/ 	.word	0x00000040
        /*0184*/ 	.short	0x0100
        /*0186*/ 	.byte	0x08
	.zero		1


	//   ....[17]....
        /*0188*/ 	.word	0x00000360
        /*018c*/ 	.word	0x000000ff
        /*0190*/ 	.word	0x00000120
        /*0194*/ 	.short	0x0100
        /*0196*/ 	.byte	0x08
	.zero		1


	//   ....[18]....
        /*0198*/ 	.word	0x00000370
        /*019c*/ 	.word	0x000000ff
        /*01a0*/ 	.word	0x00000048
        /*01a4*/ 	.short	0x0100
        /*01a6*/ 	.byte	0x08
	.zero		1


	//   ....[19]....
        /*01a8*/ 	.word	0x00000380
        /*01ac*/ 	.word	0x000000ff
        /*01b0*/ 	.word	0x00000128
        /*01b4*/ 	.short	0x0100
        /*01b6*/ 	.byte	0x08
	.zero		1


	//   ....[20]....
        /*01b8*/ 	.word	0x00000390
        /*01bc*/ 	.word	0x000000ff
        /*01c0*/ 	.word	0x00000050
        /*01c4*/ 	.short	0x0100
        /*01c6*/ 	.byte	0x08
	.zero		1


	//   ....[21]....
        /*01c8*/ 	.word	0x000003a0
        /*01cc*/ 	.word	0x000000ff
        /*01d0*/ 	.word	0x00000130
        /*01d4*/ 	.short	0x0100
        /*01d6*/ 	.byte	0x08
	.zero		1


	//   ....[22]....
        /*01d8*/ 	.word	0x000003b0
        /*01dc*/ 	.word	0x000000ff
        /*01e0*/ 	.word	0x00000058
        /*01e4*/ 	.short	0x0100
        /*01e6*/ 	.byte	0x08
	.zero		1


	//   ....[23]....
        /*01e8*/ 	.word	0x000003c0
        /*01ec*/ 	.word	0x000000ff
        /*01f0*/ 	.word	0x00000138
        /*01f4*/ 	.short	0x0100
        /*01f6*/ 	.byte	0x08
	.zero		1


	//   ....[24]....
        /*01f8*/ 	.word	0x000003d0
        /*01fc*/ 	.word	0x000000ff
        /*0200*/ 	.word	0x00000060
        /*0204*/ 	.short	0x0100
        /*0206*/ 	.byte	0x08
	.zero		1


	//   ....[25]....
        /*0208*/ 	.word	0x000003e0
        /*020c*/ 	.word	0x000000ff
        /*0210*/ 	.word	0x00000140
        /*0214*/ 	.short	0x0100
        /*0216*/ 	.byte	0x08
	.zero		1


	//   ....[26]....
        /*0218*/ 	.word	0x000003f0
        /*021c*/ 	.word	0x000000ff
        /*0220*/ 	.word	0x00000068
        /*0224*/ 	.short	0x0100
        /*0226*/ 	.byte	0x08
	.zero		1


	//   ....[27]....
        /*0228*/ 	.word	0x00000400
        /*022c*/ 	.word	0x000000ff
        /*0230*/ 	.word	0x00000148
        /*0234*/ 	.short	0x0100
        /*0236*/ 	.byte	0x08
	.zero		1


	//   ....[28]....
        /*0238*/ 	.word	0x00000410
        /*023c*/ 	.word	0x000000ff
        /*0240*/ 	.word	0x00000070
        /*0244*/ 	.short	0x0100
        /*0246*/ 	.byte	0x08
	.zero		1


	//   ....[29]....
        /*0248*/ 	.word	0x00000420
        /*024c*/ 	.word	0x000000ff
        /*0250*/ 	.word	0x00000150
        /*0254*/ 	.short	0x0100
        /*0256*/ 	.byte	0x08
	.zero		1


	//   ....[30]....
        /*0258*/ 	.word	0x00000430
        /*025c*/ 	.word	0x000000ff
        /*0260*/ 	.word	0x00000078
        /*0264*/ 	.short	0x0100
        /*0266*/ 	.byte	0x08
	.zero		1


	//   ....[31]....
        /*0268*/ 	.word	0x00000440
        /*026c*/ 	.word	0x000000ff
        /*0270*/ 	.word	0x00000158
        /*0274*/ 	.short	0x0100
        /*0276*/ 	.byte	0x08
	.zero		1


	//   ....[32]....
        /*0278*/ 	.word	0x00000450
        /*027c*/ 	.word	0x000000ff
        /*0280*/ 	.word	0x00000080
        /*0284*/ 	.short	0x0100
        /*0286*/ 	.byte	0x08
	.zero		1


	//   ....[33]....
        /*0288*/ 	.word	0x00000460
        /*028c*/ 	.word	0x000000ff
        /*0290*/ 	.word	0x00000160
        /*0294*/ 	.short	0x0100
        /*0296*/ 	.byte	0x08
	.zero		1


	//   ....[34]....
        /*0298*/ 	.word	0x00000470
        /*029c*/ 	.word	0x000000ff
        /*02a0*/ 	.word	0x00000088
        /*02a4*/ 	.short	0x0100
        /*02a6*/ 	.byte	0x08
	.zero		1


	//   ....[35]....
        /*02a8*/ 	.word	0x00000480
        /*02ac*/ 	.word	0x000000ff
        /*02b0*/ 	.word	0x00000168
        /*02b4*/ 	.short	0x0100
        /*02b6*/ 	.byte	0x08
	.zero		1


	//   ....[36]....
        /*02b8*/ 	.word	0x00000490
        /*02bc*/ 	.word	0x000000ff
        /*02c0*/ 	.word	0x00000090
        /*02c4*/ 	.short	0x0100
        /*02c6*/ 	.byte	0x08
	.zero		1


	//   ....[37]....
        /*02c8*/ 	.word	0x000004a0
        /*02cc*/ 	.word	0x000000ff
        /*02d0*/ 	.word	0x00000170
        /*02d4*/ 	.short	0x0100
        /*02d6*/ 	.byte	0x08
	.zero		1


	//   ....[38]....
        /*02d8*/ 	.word	0x000004b0
        /*02dc*/ 	.word	0x000000ff
        /*02e0*/ 	.word	0x00000098
        /*02e4*/ 	.short	0x0100
        /*02e6*/ 	.byte	0x08
	.zero		1


	//   ....[39]....
        /*02e8*/ 	.word	0x000004c0
        /*02ec*/ 	.word	0x000000ff
        /*02f0*/ 	.word	0x00000178
        /*02f4*/ 	.short	0x0100
        /*02f6*/ 	.byte	0x08
	.zero		1


	//   ....[40]....
        /*02f8*/ 	.word	0x000004d0
        /*02fc*/ 	.word	0x000000ff
        /*0300*/ 	.word	0x000000a0
        /*0304*/ 	.short	0x0100
        /*0306*/ 	.byte	0x08
	.zero		1


	//   ....[41]....
        /*0308*/ 	.word	0x000004e0
        /*030c*/ 	.word	0x000000ff
        /*0310*/ 	.word	0x00000180
        /*0314*/ 	.short	0x0100
        /*0316*/ 	.byte	0x08
	.zero		1


	//   ....[42]....
        /*0318*/ 	.word	0x000004f0
        /*031c*/ 	.word	0x000000ff
        /*0320*/ 	.word	0x000000a8
        /*0324*/ 	.short	0x0100
        /*0326*/ 	.byte	0x08
	.zero		1


	//   ....[43]....
        /*0328*/ 	.word	0x00000500
        /*032c*/ 	.word	0x000000ff
        /*0330*/ 	.word	0x00000188
        /*0334*/ 	.short	0x0100
        /*0336*/ 	.byte	0x08
	.zero		1


	//   ....[44]....
        /*0338*/ 	.word	0x00000510
        /*033c*/ 	.word	0x000000ff
        /*0340*/ 	.word	0x000000b0
        /*0344*/ 	.short	0x0100
        /*0346*/ 	.byte	0x08
	.zero		1


	//   ....[45]....
        /*0348*/ 	.word	0x00000520
        /*034c*/ 	.word	0x000000ff
        /*0350*/ 	.word	0x00000190
        /*0354*/ 	.short	0x0100
        /*0356*/ 	.byte	0x08
	.zero		1


	//   ....[46]....
        /*0358*/ 	.word	0x00000530
        /*035c*/ 	.word	0x000000ff
        /*0360*/ 	.word	0x000000b8
        /*0364*/ 	.short	0x0100
        /*0366*/ 	.byte	0x08
	.zero		1


	//   ....[47]....
        /*0368*/ 	.word	0x00000540
        /*036c*/ 	.word	0x000000ff
        /*0370*/ 	.word	0x00000198
        /*0374*/ 	.short	0x0100
        /*0376*/ 	.byte	0x08
	.zero		1


	//   ....[48]....
        /*0378*/ 	.word	0x00000550
        /*037c*/ 	.word	0x000000ff
        /*0380*/ 	.word	0x000000c0
        /*0384*/ 	.short	0x0100
        /*0386*/ 	.byte	0x08
	.zero		1


	//   ....[49]....
        /*0388*/ 	.word	0x00000560
        /*038c*/ 	.word	0x000000ff
        /*0390*/ 	.word	0x000001a0
        /*0394*/ 	.short	0x0100
        /*0396*/ 	.byte	0x08
	.zero		1


	//   ....[50]....
        /*0398*/ 	.word	0x00000570
        /*039c*/ 	.word	0x000000ff
        /*03a0*/ 	.word	0x000000c8
        /*03a4*/ 	.short	0x0100
        /*03a6*/ 	.byte	0x08
	.zero		1


	//   ....[51]....
        /*03a8*/ 	.word	0x00000580
        /*03ac*/ 	.word	0x000000ff
        /*03b0*/ 	.word	0x000001a8
        /*03b4*/ 	.short	0x0100
        /*03b6*/ 	.byte	0x08
	.zero		1


	//   ....[52]....
        /*03b8*/ 	.word	0x00000590
        /*03bc*/ 	.word	0x000000ff
        /*03c0*/ 	.word	0x000000d0
        /*03c4*/ 	.short	0x0100
        /*03c6*/ 	.byte	0x08
	.zero		1


	//   ....[53]....
        /*03c8*/ 	.word	0x000005a0
        /*03cc*/ 	.word	0x000000ff
        /*03d0*/ 	.word	0x000001b0
        /*03d4*/ 	.short	0x0100
        /*03d6*/ 	.byte	0x08
	.zero		1


	//   ....[54]....
        /*03d8*/ 	.word	0x000005b0
        /*03dc*/ 	.word	0x000000ff
        /*03e0*/ 	.word	0x000000d8
        /*03e4*/ 	.short	0x0100
        /*03e6*/ 	.byte	0x08
	.zero		1


	//   ....[55]....
        /*03e8*/ 	.word	0x000005c0
        /*03ec*/ 	.word	0x000000ff
        /*03f0*/ 	.word	0x000001b8
        /*03f4*/ 	.short	0x0100
        /*03f6*/ 	.byte	0x08
	.zero		1


	//   ....[56]....
        /*03f8*/ 	.word	0x00000a00
        /*03fc*/ 	.word	0x000000ff
        /*0400*/ 	.word	0x000001d0
        /*0404*/ 	.short	0x0100
        /*0406*/ 	.byte	0x06
	.zero		1


	//   ....[57]....
        /*0408*/ 	.word	0x00000ab0
        /*040c*/ 	.word	0x000000ff
        /*0410*/ 	.word	0x000001d8
        /*0414*/ 	.short	0x0100
        /*0416*/ 	.byte	0x06
	.zero		1


	//   ....[58]....
        /*0418*/ 	.word	0x00001af0
        /*041c*/ 	.word	0x000000ff
        /*0420*/ 	.word	0x00000000
        /*0424*/ 	.short	0x010a
        /*0426*/ 	.byte	0x06
	.zero		1


	//   ....[59]....
        /*0428*/ 	.word	0x00001b30
        /*042c*/ 	.word	0x000000ff
        /*0430*/ 	.word	0x00000000
        /*0434*/ 	.short	0x010a
        /*0436*/ 	.byte	0x06
	.zero		1


	//   ....[60]....
        /*0438*/ 	.word	0x00002410
        /*043c*/ 	.word	0x000000ff
        /*0440*/ 	.word	0x00000000
        /*0444*/ 	.short	0x010a
        /*0446*/ 	.byte	0x0c
	.zero		1


	//   ....[61]....
        /*0448*/ 	.word	0x00002450
        /*044c*/ 	.word	0x000000ff
        /*0450*/ 	.word	0x00000000
        /*0454*/ 	.short	0x010a
        /*0456*/ 	.byte	0x0c
	.zero		1


	//   ....[62]....
        /*0458*/ 	.word	0x00002a30
        /*045c*/ 	.word	0x0000008c
        /*0460*/ 	.word	0x00000000
        /*0464*/ 	.short	0x0101
        /*0466*/ 	.byte	0x3f
	.zero		1


	//   ....[63]....
        /*0468*/ 	.word	0x000030d0
        /*046c*/ 	.word	0x0000000c
        /*0470*/ 	.word	0x00000000
        /*0474*/ 	.short	0x0101
        /*0476*/ 	.byte	0x3f
	.zero		1


	//   ....[64]....
        /*0478*/ 	.word	0x00008ae0
        /*047c*/ 	.word	0x00000012
        /*0480*/ 	.word	0x000000e0
        /*0484*/ 	.short	0x010a
        /*0486*/ 	.byte	0x3f
	.zero		1


	//   ....[65]....
        /*0488*/ 	.word	0x00008e80
        /*048c*/ 	.word	0x00000006
        /*0490*/ 	.word	0x000001d8
        /*0494*/ 	.short	0x0101
        /*0496*/ 	.byte	0x3f
	.zero		1


	//   ....[66]....
        /*0498*/ 	.word	0x000095a0
        /*049c*/ 	.word	0x00000006
        /*04a0*/ 	.word	0x00000000
        /*04a4*/ 	.short	0x010a
        /*04a6*/ 	.byte	0x3f
	.zero		1


	//   ....[67]....
        /*04a8*/ 	.word	0x00009620
        /*04ac*/ 	.word	0x00000007
        /*04b0*/ 	.word	0x00000000
        /*04b4*/ 	.short	0x010a
        /*04b6*/ 	.byte	0x3f
	.zero		1


	//   ....[68]....
        /*04b8*/ 	.word	0x000096b0
        /*04bc*/ 	.word	0x00000006
        /*04c0*/ 	.word	0x00000000
        /*04c4*/ 	.short	0x010a
        /*04c6*/ 	.byte	0x3f
	.zero		1


	//   ....[69]....
        /*04c8*/ 	.word	0x00009740
        /*04cc*/ 	.word	0x00000009
        /*04d0*/ 	.word	0x00000000
        /*04d4*/ 	.short	0x010a
        /*04d6*/ 	.byte	0x3f
	.zero		1


	//   ....[70]....
        /*04d8*/ 	.word	0x000097d0
        /*04dc*/ 	.word	0x00000006
        /*04e0*/ 	.word	0x00000000
        /*04e4*/ 	.short	0x010a
        /*04e6*/ 	.byte	0x3f
	.zero		1


	//   ....[71]....
        /*04e8*/ 	.word	0x00009860
        /*04ec*/ 	.word	0x00000009
        /*04f0*/ 	.word	0x00000000
        /*04f4*/ 	.short	0x010a
        /*04f6*/ 	.byte	0x3f
	.zero		1


	//   ....[72]....
        /*04f8*/ 	.word	0x000098f0
        /*04fc*/ 	.word	0x00000006
        /*0500*/ 	.word	0x00000000
        /*0504*/ 	.short	0x010a
        /*0506*/ 	.byte	0x3f
	.zero		1


	//   ....[73]....
        /*0508*/ 	.word	0x00009980
        /*050c*/ 	.word	0x00000009
        /*0510*/ 	.word	0x00000000
        /*0514*/ 	.short	0x010a
        /*0516*/ 	.byte	0x3f
	.zero		1


	//   ....[74]....
        /*0518*/ 	.word	0x00009a10
        /*051c*/ 	.word	0x00000006
        /*0520*/ 	.word	0x00000000
        /*0524*/ 	.short	0x010a
        /*0526*/ 	.byte	0x3f
	.zero		1


	//   ....[75]....
        /*0528*/ 	.word	0x00009aa0
        /*052c*/ 	.word	0x00000009
        /*0530*/ 	.word	0x00000000
        /*0534*/ 	.short	0x010a
        /*0536*/ 	.byte	0x3f
	.zero		1


	//   ....[76]....
        /*0538*/ 	.word	0x00009b30
        /*053c*/ 	.word	0x00000006
        /*0540*/ 	.word	0x00000000
        /*0544*/ 	.short	0x010a
        /*0546*/ 	.byte	0x3f
	.zero		1


	//   ....[77]....
        /*0548*/ 	.word	0x00009bc0
        /*054c*/ 	.word	0x00000009
        /*0550*/ 	.word	0x00000000
        /*0554*/ 	.short	0x010a
        /*0556*/ 	.byte	0x3f
	.zero		1


	//   ....[78]....
        /*0558*/ 	.word	0x00009c50
        /*055c*/ 	.word	0x00000006
        /*0560*/ 	.word	0x00000000
        /*0564*/ 	.short	0x010a
        /*0566*/ 	.byte	0x3f
	.zero		1


	//   ....[79]....
        /*0568*/ 	.word	0x00009ce0
        /*056c*/ 	.word	0x00000009
        /*0570*/ 	.word	0x00000000
        /*0574*/ 	.short	0x010a
        /*0576*/ 	.byte	0x3f
	.zero		1


	//   ....[80]....
        /*0578*/ 	.word	0x00009d70
        /*057c*/ 	.word	0x00000006
        /*0580*/ 	.word	0x00000000
        /*0584*/ 	.short	0x010a
        /*0586*/ 	.byte	0x3f
	.zero		1


	//   ....[81]....
        /*0588*/ 	.word	0x00009e00
        /*058c*/ 	.word	0x00000009
        /*0590*/ 	.word	0x00000000
        /*0594*/ 	.short	0x010a
        /*0596*/ 	.byte	0x3f
	.zero		1


	//   ....[82]....
        /*0598*/ 	.word	0x00009e90
        /*059c*/ 	.word	0x00000006
        /*05a0*/ 	.word	0x00000000
        /*05a4*/ 	.short	0x010a
        /*05a6*/ 	.byte	0x3f
	.zero		1


	//   ....[83]....
        /*05a8*/ 	.word	0x00009f20
        /*05ac*/ 	.word	0x00000009
        /*05b0*/ 	.word	0x00000000
        /*05b4*/ 	.short	0x010a
        /*05b6*/ 	.byte	0x3f
	.zero		1


	//   ....[84]....
        /*05b8*/ 	.word	0x00009fb0
        /*05bc*/ 	.word	0x00000006
        /*05c0*/ 	.word	0x00000000
        /*05c4*/ 	.short	0x010a
        /*05c6*/ 	.byte	0x3f
	.zero		1


	//   ....[85]....
        /*05c8*/ 	.word	0x0000a040
        /*05cc*/ 	.word	0x00000009
        /*05d0*/ 	.word	0x00000000
        /*05d4*/ 	.short	0x010a
        /*05d6*/ 	.byte	0x3f
	.zero		1


	//   ....[86]....
        /*05d8*/ 	.word	0x0000a0d0
        /*05dc*/ 	.word	0x00000006
        /*05e0*/ 	.word	0x00000000
        /*05e4*/ 	.short	0x010a
        /*05e6*/ 	.byte	0x3f
	.zero		1


	//   ....[87]....
        /*05e8*/ 	.word	0x0000a160
        /*05ec*/ 	.word	0x00000009
        /*05f0*/ 	.word	0x00000000
        /*05f4*/ 	.short	0x010a
        /*05f6*/ 	.byte	0x3f
	.zero		1


	//   ....[88]....
        /*05f8*/ 	.word	0x0000a1f0
        /*05fc*/ 	.word	0x00000006
        /*0600*/ 	.word	0x00000000
        /*0604*/ 	.short	0x010a
        /*0606*/ 	.byte	0x3f
	.zero		1


	//   ....[89]....
        /*0608*/ 	.word	0x0000a280
        /*060c*/ 	.word	0x00000009
        /*0610*/ 	.word	0x00000000
        /*0614*/ 	.short	0x010a
        /*0616*/ 	.byte	0x3f
	.zero		1


	//   ....[90]....
        /*0618*/ 	.word	0x0000a310
        /*061c*/ 	.word	0x00000006
        /*0620*/ 	.word	0x00000000
        /*0624*/ 	.short	0x010a
        /*0626*/ 	.byte	0x3f
	.zero		1


	//   ....[91]....
        /*0628*/ 	.word	0x0000a3a0
        /*062c*/ 	.word	0x00000009
        /*0630*/ 	.word	0x00000000
        /*0634*/ 	.short	0x010a
        /*0636*/ 	.byte	0x3f
	.zero		1


	//   ....[92]....
        /*0638*/ 	.word	0x0000a430
        /*063c*/ 	.word	0x00000006
        /*0640*/ 	.word	0x00000000
        /*0644*/ 	.short	0x010a
        /*0646*/ 	.byte	0x3f
	.zero		1


	//   ....[93]....
        /*0648*/ 	.word	0x0000a4c0
        /*064c*/ 	.word	0x00000003
        /*0650*/ 	.word	0x00000000
        /*0654*/ 	.short	0x010a
        /*0656*/ 	.byte	0x3f
	.zero		1


	//   ....[94]....
        /*0658*/ 	.word	0x0000a530
        /*065c*/ 	.word	0x0000000d
        /*0660*/ 	.word	0x00000000
        /*0664*/ 	.short	0x010a
        /*0666*/ 	.byte	0x3f
	.zero		1


	//   ....[95]....
        /*0668*/ 	.word	0x0000a590
        /*066c*/ 	.word	0x00000091
        /*0670*/ 	.word	0x00000000
        /*0674*/ 	.short	0x010a
        /*0676*/ 	.byte	0x3f
	.zero		1


	//   ....[96]....
        /*0678*/ 	.word	0x0000a660
        /*067c*/ 	.word	0x00000012
        /*0680*/ 	.word	0x000000e0
        /*0684*/ 	.short	0x010a
        /*0686*/ 	.byte	0x3f
	.zero		1


	//   ....[97]....
        /*0688*/ 	.word	0x0000a730
        /*068c*/ 	.word	0x00000006
        /*0690*/ 	.word	0x00000000
        /*0694*/ 	.short	0x010a
        /*0696*/ 	.byte	0x3f
	.zero		1


	//   ....[98]....
        /*0698*/ 	.word	0x0000a780
        /*069c*/ 	.word	0x00000007
        /*06a0*/ 	.word	0x00000000
        /*06a4*/ 	.short	0x010a
        /*06a6*/ 	.byte	0x3f
	.zero		1


	//   ....[99]....
        /*06a8*/ 	.word	0x0000a7d0
        /*06ac*/ 	.word	0x00000006
        /*06b0*/ 	.word	0x00000000
        /*06b4*/ 	.short	0x010a
        /*06b6*/ 	.byte	0x3f
	.zero		1


	//   ....[100]....
        /*06b8*/ 	.word	0x0000a820
        /*06bc*/ 	.word	0x00000009
        /*06c0*/ 	.word	0x00000000
        /*06c4*/ 	.short	0x010a
        /*06c6*/ 	.byte	0x3f
	.zero		1


	//   ....[101]....
        /*06c8*/ 	.word	0x0000a870
        /*06cc*/ 	.word	0x00000006
        /*06d0*/ 	.word	0x00000000
        /*06d4*/ 	.short	0x010a
        /*06d6*/ 	.byte	0x3f
	.zero		1


	//   ....[102]....
        /*06d8*/ 	.word	0x0000a8c0
        /*06dc*/ 	.word	0x00000009
        /*06e0*/ 	.word	0x00000000
        /*06e4*/ 	.short	0x010a
        /*06e6*/ 	.byte	0x3f
	.zero		1


	//   ....[103]....
        /*06e8*/ 	.word	0x0000a910
        /*06ec*/ 	.word	0x00000006
        /*06f0*/ 	.word	0x00000000
        /*06f4*/ 	.short	0x010a
        /*06f6*/ 	.byte	0x3f
	.zero		1


	//   ....[104]....
        /*06f8*/ 	.word	0x0000a960
        /*06fc*/ 	.word	0x00000009
        /*0700*/ 	.word	0x00000000
        /*0704*/ 	.short	0x010a
        /*0706*/ 	.byte	0x3f
	.zero		1


	//   ....[105]....
        /*0708*/ 	.word	0x0000a9b0
        /*070c*/ 	.word	0x00000006
        /*0710*/ 	.word	0x00000000
        /*0714*/ 	.short	0x010a
        /*0716*/ 	.byte	0x3f
	.zero		1


	//   ....[106]....
        /*0718*/ 	.word	0x0000aa00
        /*071c*/ 	.word	0x00000009
        /*0720*/ 	.word	0x00000000
        /*0724*/ 	.short	0x010a
        /*0726*/ 	.byte	0x3f
	.zero		1


	//   ....[107]....
        /*0728*/ 	.word	0x0000aa50
        /*072c*/ 	.word	0x00000006
        /*0730*/ 	.word	0x00000000
        /*0734*/ 	.short	0x010a
        /*0736*/ 	.byte	0x3f
	.zero		1


	//   ....[108]....
        /*0738*/ 	.word	0x0000aaa0
        /*073c*/ 	.word	0x00000009
        /*0740*/ 	.word	0x00000000
        /*0744*/ 	.short	0x010a
        /*0746*/ 	.byte	0x3f
	.zero		1


	//   ....[109]....
        /*0748*/ 	.word	0x0000aaf0
        /*074c*/ 	.word	0x00000006
        /*0750*/ 	.word	0x00000000
        /*0754*/ 	.short	0x010a
        /*0756*/ 	.byte	0x3f
	.zero		1


	//   ....[110]....
        /*0758*/ 	.word	0x0000ab40
        /*075c*/ 	.word	0x00000009
        /*0760*/ 	.word	0x00000000
        /*0764*/ 	.short	0x010a
        /*0766*/ 	.byte	0x3f
	.zero		1


	//   ....[111]....
        /*0768*/ 	.word	0x0000ab90
        /*076c*/ 	.word	0x00000006
        /*0770*/ 	.word	0x00000000
        /*0774*/ 	.short	0x010a
        /*0776*/ 	.byte	0x3f
	.zero		1


	//   ....[112]....
        /*0778*/ 	.word	0x0000abe0
        /*077c*/ 	.word	0x00000009
        /*0780*/ 	.word	0x00000000
        /*0784*/ 	.short	0x010a
        /*0786*/ 	.byte	0x3f
	.zero		1


	//   ....[113]....
        /*0788*/ 	.word	0x0000ac30
        /*078c*/ 	.word	0x00000006
        /*0790*/ 	.word	0x00000000
        /*0794*/ 	.short	0x010a
        /*0796*/ 	.byte	0x3f
	.zero		1


	//   ....[114]....
        /*0798*/ 	.word	0x0000ac80
        /*079c*/ 	.word	0x00000009
        /*07a0*/ 	.word	0x00000000
        /*07a4*/ 	.short	0x010a
        /*07a6*/ 	.byte	0x3f
	.zero		1


	//   ....[115]....
        /*07a8*/ 	.word	0x0000acd0
        /*07ac*/ 	.word	0x00000006
        /*07b0*/ 	.word	0x00000000
        /*07b4*/ 	.short	0x010a
        /*07b6*/ 	.byte	0x3f
	.zero		1


	//   ....[116]....
        /*07b8*/ 	.word	0x0000ad20
        /*07bc*/ 	.word	0x00000009
        /*07c0*/ 	.word	0x00000000
        /*07c4*/ 	.short	0x010a
        /*07c6*/ 	.byte	0x3f
	.zero		1


	//   ....[117]....
        /*07c8*/ 	.word	0x0000ad70
        /*07cc*/ 	.word	0x00000006
        /*07d0*/ 	.word	0x00000000
        /*07d4*/ 	.short	0x010a
        /*07d6*/ 	.byte	0x3f
	.zero		1


	//   ....[118]....
        /*07d8*/ 	.word	0x0000adc0
        /*07dc*/ 	.word	0x00000009
        /*07e0*/ 	.word	0x00000000
        /*07e4*/ 	.short	0x010a
        /*07e6*/ 	.byte	0x3f
	.zero		1


	//   ....[119]....
        /*07e8*/ 	.word	0x0000ae10
        /*07ec*/ 	.word	0x00000006
        /*07f0*/ 	.word	0x00000000
        /*07f4*/ 	.short	0x010a
        /*07f6*/ 	.byte	0x3f
	.zero		1


	//   ....[120]....
        /*07f8*/ 	.word	0x0000ae60
        /*07fc*/ 	.word	0x00000009
        /*0800*/ 	.word	0x00000000
        /*0804*/ 	.short	0x010a
        /*0806*/ 	.byte	0x3f
	.zero		1


	//   ....[121]....
        /*0808*/ 	.word	0x0000aeb0
        /*080c*/ 	.word	0x00000006
        /*0810*/ 	.word	0x00000000
        /*0814*/ 	.short	0x010a
        /*0816*/ 	.byte	0x3f
	.zero		1


	//   ....[122]....
        /*0818*/ 	.word	0x0000af00
        /*081c*/ 	.word	0x00000009
        /*0820*/ 	.word	0x00000000
        /*0824*/ 	.short	0x010a
        /*0826*/ 	.byte	0x3f
	.zero		1


	//   ....[123]....
        /*0828*/ 	.word	0x0000af50
        /*082c*/ 	.word	0x00000006
        /*0830*/ 	.word	0x00000000
        /*0834*/ 	.short	0x010a
        /*0836*/ 	.byte	0x3f
	.zero		1


	//----- nvinfo : EIATTR_NUM_MBARRIERS
	.align		4
.L_28:
        /*0838*/ 	.byte	0x03, 0x38
        /*083a*/ 	.short	0x003a


	//----- nvinfo : EIATTR_EXIT_INSTR_OFFSETS
	.align		4
        /*083c*/ 	.byte	0x04, 0x1c
        /*083e*/ 	.short	(.L_30 - .L_29)


	//   ....[0]....
.L_29:
        /*0840*/ 	.word	0x00000ca0


	//   ....[1]....
        /*0844*/ 	.word	0x00001490


	//   ....[2]....
        /*0848*/ 	.word	0x000080e0


	//   ....[3]....
        /*084c*/ 	.word	0x00008640


	//   ....[4]....
        /*0850*/ 	.word	0x0000a510


	//----- nvinfo : EIATTR_MAX_THREADS
	.align		4
.L_30:
        /*0854*/ 	.byte	0x04, 0x05
        /*0856*/ 	.short	(.L_32 - .L_31)
.L_31:
        /*0858*/ 	.word	0x00000180
        /*085c*/ 	.word	0x00000001
        /*0860*/ 	.word	0x00000001


	//----- nvinfo : EIATTR_CRS_STACK_SIZE
	.align		4
.L_32:
        /*0864*/ 	.byte	0x04, 0x1e
        /*0866*/ 	.short	(.L_34 - .L_33)
.L_33:
        /*0868*/ 	.word	0x00000000


	//----- nvinfo : EIATTR_CBANK_PARAM_SIZE
	.align		4
.L_34:
        /*086c*/ 	.byte	0x03, 0x19
        /*086e*/ 	.short	0x0470


	//----- nvinfo : EIATTR_PARAM_CBANK
	.align		4
        /*0870*/ 	.byte	0x04, 0x0a
        /*0872*/ 	.short	(.L_36 - .L_35)
	.align		4
.L_35:
        /*0874*/ 	.word	index@(.nv.constant0._ZN7cutlass13device_kernelINS_4gemm6kernel13GemmUniversalIN4cute5tupleIJiiiiEEENS1_10collective13CollectiveMmaINS1_37MainloopSm90TmaGmmaWarpSpecializedFP8ILi28ENS5_IJNS4_1CILi4EEENSA_ILi2EEENSA_ILi1EEEEEENS1_35KernelTmaWarpSpecializedCooperativeEEENS5_IJNSA_ILi128EEESH_NSA_ILi32EEEEEENS_12float_e5m2_tENS5_IJlSD_lEEESK_SL_NS4_8TiledMMAINS4_8MMA_AtomIJNS4_4SM904GMMA31MMA_64x128x32_F32E5M2E5M2_SS_TNILNSP_7ScaleInE1ELSR_1EEEEEENS4_6LayoutINS5_IJSC_SD_SD_EEENS5_IJSD_NSA_ILi0EEESW_EEEEENS5_IJNS4_10UnderscoreESZ_SZ_EEEEENS4_23SM90_TMA_LOAD_MULTICASTENS4_14ComposedLayoutINS4_7SwizzleILi1ELi4ELi3EEENS4_18smem_ptr_flag_bitsILi8EEENSU_INS5_IJNSA_ILi8EEESI_EEENS5_IJSI_SD_EEEEEEEvNS4_8identityES12_S1C_vS1D_EENS_8epilogue10collective6detail29Sm90TmaWarpSpecializedAdapterINS1G_15DefaultEpilogueISK_SL_SL_NS1F_6thread17LinearCombinationISK_Li1EffLNS1K_9ScaleType4KindE0ELNS_15FloatRoundStyleE2ESK_EENS1_15EpilogueDefaultEEEEEvvEEEEvNT_6ParamsE)
        /*0878*/ 	.short	0x0210
        /*087a*/ 	.short	0x0470


	//----- nvinfo : EIATTR_SW_WAR
	.align		4
.L_36:
        /*087c*/ 	.byte	0x04, 0x36
        /*087e*/ 	.short	(.L_38 - .L_37)
.L_37:
        /*0880*/ 	.word	0x00000008
.L_38:


//--------------------- .nv.callgraph             --------------------------
	.section	.nv.callgraph,"",@"SHT_CUDA_CALLGRAPH"
	.align	4
	.sectionentsize	8
	.align		4
        /*0000*/ 	.word	0x00000000
	.align		4
        /*0004*/ 	.word	0xffffffff
	.align		4
        /*0008*/ 	.word	0x00000000
	.align		4
        /*000c*/ 	.word	0xfffffffe
	.align		4
        /*0010*/ 	.word	0x00000000
	.align		4
        /*0014*/ 	.word	0xfffffffd
	.align		4
        /*0018*/ 	.word	0x00000000
	.align		4
        /*001c*/ 	.word	0xfffffffc


//--------------------- .nv.constant4             --------------------------
	.section	.nv.constant4,"a",@progbits
	.align	8
	.align		8
.nv.constant4:
        /*0000*/ 	.dword	_ZN40_INTERNAL_f2b27d3e_4_k_cu_9428c00d_188324cuda3std3__45__cpo5beginE
	.align		8
        /*0008*/ 	.dword	_ZN40_INTERNAL_f2b27d3e_4_k_cu_9428c00d_188324cuda3std3__45__cpo3endE
	.align		8
        /*0010*/ 	.dword	_ZN40_INTERNAL_f2b27d3e_4_k_cu_9428c00d_188324cuda3std3__45__cpo6cbeginE
	.align		8
        /*0018*/ 	.dword	_ZN40_INTERNAL_f2b27d3e_4_k_cu_9428c00d_188324cuda3std3__45__cpo4cendE
	.align		8
        /*0020*/ 	.dword	_ZN40_INTERNAL_f2b27d3e_4_k_cu_9428c00d_188324cuda3std3__442_GLOBAL__N__f2b27d3e_4_k_cu_9428c00d_188326ignoreE
	.align		8
        /*0028*/ 	.dword	_ZN40_INTERNAL_f2b27d3e_4_k_cu_9428c00d_188324cuda3std3__419piecewise_constructE
	.align		8
        /*0030*/ 	.dword	_ZN40_INTERNAL_f2b27d3e_4_k_cu_9428c00d_188324cuda3std3__48in_placeE
	.align		8
        /*0038*/ 	.dword	_ZN40_INTERNAL_f2b27d3e_4_k_cu_9428c00d_188324cuda3std6ranges3__45__cpo4swapE
	.align		8
        /*0040*/ 	.dword	_ZN40_INTERNAL_f2b27d3e_4_k_cu_9428c00d_188324cuda3std6ranges3__45__cpo9iter_moveE
	.align		8
        /*0048*/ 	.dword	_ZN40_INTERNAL_f2b27d3e_4_k_cu_9428c00d_188324cute7productE
	.align		8
        /*0050*/ 	.dword	_ZN40_INTERNAL_f2b27d3e_4_k_cu_9428c00d_188324cute1_E


//--------------------- .text._ZN7cutlass13device_kernelINS_4gemm6kernel13GemmUniversalIN4cute5tupleIJiiiiEEENS1_10collective13CollectiveMmaINS1_37MainloopSm90TmaGmmaWarpSpecializedFP8ILi28ENS5_IJNS4_1CILi4EEENSA_ILi2EEENSA_ILi1EEEEEENS1_35KernelTmaWarpSpecializedCooperativeEEENS5_IJNSA_ILi128EEESH_NSA_ILi32EEEEEENS_12float_e5m2_tENS5_IJlSD_lEEESK_SL_NS4_8TiledMMAINS4_8MMA_AtomIJNS4_4SM904GMMA31MMA_64x128x32_F32E5M2E5M2_SS_TNILNSP_7ScaleInE1ELSR_1EEEEEENS4_6LayoutINS5_IJSC_SD_SD_EEENS5_IJSD_NSA_ILi0EEESW_EEEEENS5_IJNS4_10UnderscoreESZ_SZ_EEEEENS4_23SM90_TMA_LOAD_MULTICASTENS4_14ComposedLayoutINS4_7SwizzleILi1ELi4ELi3EEENS4_18smem_ptr_flag_bitsILi8EEENSU_INS5_IJNSA_ILi8EEESI_EEENS5_IJSI_SD_EEEEEEEvNS4_8identityES12_S1C_vS1D_EENS_8epilogue10collective6detail29Sm90TmaWarpSpecializedAdapterINS1G_15DefaultEpilogueISK_SL_SL_NS1F_6thread17LinearCombinationISK_Li1EffLNS1K_9ScaleType4KindE0ELNS_15FloatRoundStyleE2ESK_EENS1_15EpilogueDefaultEEEEEvvEEEEvNT_6ParamsE --------------------------
	.section	.text._ZN7cutlass13device_kernelINS_4gemm6kernel13GemmUniversalIN4cute5tupleIJiiiiEEENS1_10collective13CollectiveMmaINS1_37MainloopSm90TmaGmmaWarpSpecializedFP8ILi28ENS5_IJNS4_1CILi4EEENSA_ILi2EEENSA_ILi1EEEEEENS1_35KernelTmaWarpSpecializedCooperativeEEENS5_IJNSA_ILi128EEESH_NSA_ILi32EEEEEENS_12float_e5m2_tENS5_IJlSD_lEEESK_SL_NS4_8TiledMMAINS4_8MMA_AtomIJNS4_4SM904GMMA31MMA_64x128x32_F32E5M2E5M2_SS_TNILNSP_7ScaleInE1ELSR_1EEEEEENS4_6LayoutINS5_IJSC_SD_SD_EEENS5_IJSD_NSA_ILi0EEESW_EEEEENS5_IJNS4_10UnderscoreESZ_SZ_EEEEENS4_23SM90_TMA_LOAD_MULTICASTENS4_14ComposedLayoutINS4_7SwizzleILi1ELi4ELi3EEENS4_18smem_ptr_flag_bitsILi8EEENSU_INS5_IJNSA_ILi8EEESI_EEENS5_IJSI_SD_EEEEEEEvNS4_8identityES12_S1C_vS1D_EENS_8epilogue10collective6detail29Sm90TmaWarpSpecializedAdapterINS1G_15DefaultEpilogueISK_SL_SL_NS1F_6thread17LinearCombinationISK_Li1EffLNS1K_9ScaleType4KindE0ELNS_15FloatRoundStyleE2ESK_EENS1_15EpilogueDefaultEEEEEvvEEEEvNT_6ParamsE,"ax",@progbits
	.align	128
.text._ZN7cutlass13device_kernelINS_4gemm6kernel13GemmUniversalIN4cute5tupleIJiiiiEEENS1_10collective13CollectiveMmaINS1_37MainloopSm90TmaGmmaWarpSpecializedFP8ILi28ENS5_IJNS4_1CILi4EEENSA_ILi2EEENSA_ILi1EEEEEENS1_35KernelTmaWarpSpecializedCooperativeEEENS5_IJNSA_ILi128EEESH_NSA_ILi32EEEEEENS_12float_e5m2_tENS5_IJlSD_lEEESK_SL_NS4_8TiledMMAINS4_8MMA_AtomIJNS4_4SM904GMMA31MMA_64x128x32_F32E5M2E5M2_SS_TNILNSP_7ScaleInE1ELSR_1EEEEEENS4_6LayoutINS5_IJSC_SD_SD_EEENS5_IJSD_NSA_ILi0EEESW_EEEEENS5_IJNS4_10UnderscoreESZ_SZ_EEEEENS4_23SM90_TMA_LOAD_MULTICASTENS4_14ComposedLayoutINS4_7SwizzleILi1ELi4ELi3EEENS4_18smem_ptr_flag_bitsILi8EEENSU_INS5_IJNSA_ILi8EEESI_EEENS5_IJSI_SD_EEEEEEEvNS4_8identityES12_S1C_vS1D_EENS_8epilogue10collective6detail29Sm90TmaWarpSpecializedAdapterINS1G_15DefaultEpilogueISK_SL_SL_NS1F_6thread17LinearCombinationISK_Li1EffLNS1K_9ScaleType4KindE0ELNS_15FloatRoundStyleE2ESK_EENS1_15EpilogueDefaultEEEEEvvEEEEvNT_6ParamsE:
        .type           _ZN7cutlass13device_kernelINS_4gemm6kernel13GemmUniversalIN4cute5tupleIJiiiiEEENS1_10collective13CollectiveMmaINS1_37MainloopSm90TmaGmmaWarpSpecializedFP8ILi28ENS5_IJNS4_1CILi4EEENSA_ILi2EEENSA_ILi1EEEEEENS1_35KernelTmaWarpSpecializedCooperativeEEENS5_IJNSA_ILi128EEESH_NSA_ILi32EEEEEENS_12float_e5m2_tENS5_IJlSD_lEEESK_SL_NS4_8TiledMMAINS4_8MMA_AtomIJNS4_4SM904GMMA31MMA_64x128x32_F32E5M2E5M2_SS_TNILNSP_7ScaleInE1ELSR_1EEEEEENS4_6LayoutINS5_IJSC_SD_SD_EEENS5_IJSD_NSA_ILi0EEESW_EEEEENS5_IJNS4_10UnderscoreESZ_SZ_EEEEENS4_23SM90_TMA_LOAD_MULTICASTENS4_14ComposedLayoutINS4_7SwizzleILi1ELi4ELi3EEENS4_18smem_ptr_flag_bitsILi8EEENSU_INS5_IJNSA_ILi8EEESI_EEENS5_IJSI_SD_EEEEEEEvNS4_8identityES12_S1C_vS1D_EENS_8epilogue10collective6detail29Sm90TmaWarpSpecializedAdapterINS1G_15DefaultEpilogueISK_SL_SL_NS1F_6thread17LinearCombinationISK_Li1EffLNS1K_9ScaleType4KindE0ELNS_15FloatRoundStyleE2ESK_EENS1_15EpilogueDefaultEEEEEvvEEEEvNT_6ParamsE,@function
        .size           _ZN7cutlass13device_kernelINS_4gemm6kernel13GemmUniversalIN4cute5tupleIJiiiiEEENS1_10collective13CollectiveMmaINS1_37MainloopSm90TmaGmmaWarpSpecializedFP8ILi28ENS5_IJNS4_1CILi4EEENSA_ILi2EEENSA_ILi1EEEEEENS1_35KernelTmaWarpSpecializedCooperativeEEENS5_IJNSA_ILi128EEESH_NSA_ILi32EEEEEENS_12float_e5m2_tENS5_IJlSD_lEEESK_SL_NS4_8TiledMMAINS4_8MMA_AtomIJNS4_4SM904GMMA31MMA_64x128x32_F32E5M2E5M2_SS_TNILNSP_7ScaleInE1ELSR_1EEEEEENS4_6LayoutINS5_IJSC_SD_SD_EEENS5_IJSD_NSA_ILi0EEESW_EEEEENS5_IJNS4_10UnderscoreESZ_SZ_EEEEENS4_23SM90_TMA_LOAD_MULTICASTENS4_14ComposedLayoutINS4_7SwizzleILi1ELi4ELi3EEENS4_18smem_ptr_flag_bitsILi8EEENSU_INS5_IJNSA_ILi8EEESI_EEENS5_IJSI_SD_EEEEEEEvNS4_8identityES12_S1C_vS1D_EENS_8epilogue10collective6detail29Sm90TmaWarpSpecializedAdapterINS1G_15DefaultEpilogueISK_SL_SL_NS1F_6thread17LinearCombinationISK_Li1EffLNS1K_9ScaleType4KindE0ELNS_15FloatRoundStyleE2ESK_EENS1_15EpilogueDefaultEEEEEvvEEEEvNT_6ParamsE,(.L_x_255 - _ZN7cutlass13device_kernelINS_4gemm6kernel13GemmUniversalIN4cute5tupleIJiiiiEEENS1_10collective13CollectiveMmaINS1_37MainloopSm90TmaGmmaWarpSpecializedFP8ILi28ENS5_IJNS4_1CILi4EEENSA_ILi2EEENSA_ILi1EEEEEENS1_35KernelTmaWarpSpecializedCooperativeEEENS5_IJNSA_ILi128EEESH_NSA_ILi32EEEEEENS_12float_e5m2_tENS5_IJlSD_lEEESK_SL_NS4_8TiledMMAINS4_8MMA_AtomIJNS4_4SM904GMMA31MMA_64x128x32_F32E5M2E5M2_SS_TNILNSP_7ScaleInE1ELSR_1EEEEEENS4_6LayoutINS5_IJSC_SD_SD_EEENS5_IJSD_NSA_ILi0EEESW_EEEEENS5_IJNS4_10UnderscoreESZ_SZ_EEEEENS4_23SM90_TMA_LOAD_MULTICASTENS4_14ComposedLayoutINS4_7SwizzleILi1ELi4ELi3EEENS4_18smem_ptr_flag_bitsILi8EEENSU_INS5_IJNSA_ILi8EEESI_EEENS5_IJSI_SD_EEEEEEEvNS4_8identityES12_S1C_vS1D_EENS_8epilogue10collective6detail29Sm90TmaWarpSpecializedAdapterINS1G_15DefaultEpilogueISK_SL_SL_NS1F_6thread17LinearCombinationISK_Li1EffLNS1K_9ScaleType4KindE0ELNS_15FloatRoundStyleE2ESK_EENS1_15EpilogueDefaultEEEEEvvEEEEvNT_6ParamsE)
        .other          _ZN7cutlass13device_kernelINS_4gemm6kernel13GemmUniversalIN4cute5tupleIJiiiiEEENS1_10collective13CollectiveMmaINS1_37MainloopSm90TmaGmmaWarpSpecializedFP8ILi28ENS5_IJNS4_1CILi4EEENSA_ILi2EEENSA_ILi1EEEEEENS1_35KernelTmaWarpSpecializedCooperativeEEENS5_IJNSA_ILi128EEESH_NSA_ILi32EEEEEENS_12float_e5m2_tENS5_IJlSD_lEEESK_SL_NS4_8TiledMMAINS4_8MMA_AtomIJNS4_4SM904GMMA31MMA_64x128x32_F32E5M2E5M2_SS_TNILNSP_7ScaleInE1ELSR_1EEEEEENS4_6LayoutINS5_IJSC_SD_SD_EEENS5_IJSD_NSA_ILi0EEESW_EEEEENS5_IJNS4_10UnderscoreESZ_SZ_EEEEENS4_23SM90_TMA_LOAD_MULTICASTENS4_14ComposedLayoutINS4_7SwizzleILi1ELi4ELi3EEENS4_18smem_ptr_flag_bitsILi8EEENSU_INS5_IJNSA_ILi8EEESI_EEENS5_IJSI_SD_EEEEEEEvNS4_8identityES12_S1C_vS1D_EENS_8epilogue10collective6detail29Sm90TmaWarpSpecializedAdapterINS1G_15DefaultEpilogueISK_SL_SL_NS1F_6thread17LinearCombinationISK_Li1EffLNS1K_9ScaleType4KindE0ELNS_15FloatRoundStyleE2ESK_EENS1_15EpilogueDefaultEEEEEvvEEEEvNT_6ParamsE,@"STO_CUDA_ENTRY STV_DEFAULT"
_ZN7cutlass13device_kernelINS_4gemm6kernel13GemmUniversalIN4cute5tupleIJiiiiEEENS1_10collective13CollectiveMmaINS1_37MainloopSm90TmaGmmaWarpSpecializedFP8ILi28ENS5_IJNS4_1CILi4EEENSA_ILi2EEENSA_ILi1EEEEEENS1_35KernelTmaWarpSpecializedCooperativeEEENS5_IJNSA_ILi128EEESH_NSA_ILi32EEEEEENS_12float_e5m2_tENS5_IJlSD_lEEESK_SL_NS4_8TiledMMAINS4_8MMA_AtomIJNS4_4SM904GMMA31MMA_64x128x32_F32E5M2E5M2_SS_TNILNSP_7ScaleInE1ELSR_1EEEEEENS4_6LayoutINS5_IJSC_SD_SD_EEENS5_IJSD_NSA_ILi0EEESW_EEEEENS5_IJNS4_10UnderscoreESZ_SZ_EEEEENS4_23SM90_TMA_LOAD_MULTICASTENS4_14ComposedLayoutINS4_7SwizzleILi1ELi4ELi3EEENS4_18smem_ptr_flag_bitsILi8EEENSU_INS5_IJNSA_ILi8EEESI_EEENS5_IJSI_SD_EEEEEEEvNS4_8identityES12_S1C_vS1D_EENS_8epilogue10collective6detail29Sm90TmaWarpSpecializedAdapterINS1G_15DefaultEpilogueISK_SL_SL_NS1F_6thread17LinearCombinationISK_Li1EffLNS1K_9ScaleType4KindE0ELNS_15FloatRoundStyleE2ESK_EENS1_15EpilogueDefaultEEEEEvvEEEEvNT_6ParamsE:
[----:B------:R-:W-:Y:S01]  /*0000*/  LDC R1, c[0x0][0x28] ;  /* 0x00000a00ff017b82 */ /* 0x000fe20000000800 */
[----:B------:R-:W0:Y:S01]  /*0010*/  S2R R0, SR_TID.X ;  /* 0x0000000000007919 */ /* 0x000e220000002100 */
[----:B------:R-:W-:Y:S01]  /*0020*/  ELECT P0, URZ, PT ;  /* 0x00000000003f782f */ /* 0x000fe20003800000 */
[----:B------:R-:W-:Y:S01]  /*0030*/  BSSY B0, `(.L_x_0) ;  /* 0x000000f000007945 */ /* 0x000fe20003800000 */
[--C-:B0-----:R-:W-:Y:S02]  /*0040*/  SHF.R.U32.HI R2, RZ, 0x5, R0.reuse ;  /* 0x00000005ff027819 */ /* 0x101fe40000011600 */
[----:B------:R-:W-:-:S03]  /*0050*/  SHF.R.U32.HI R3, RZ, 0x7, R0 ;  /* 0x00000007ff037819 */ /* 0x000fc60000011600 */
[----:B------:R-:W0:Y:S04]  /*0060*/  SHFL.IDX PT, R7, R2, RZ, 0x1f ;  /* 0x00001fff02077589 */ /* 0x000e2800000e0000 */
[----:B------:R-:W1:Y:S01]  /*0070*/  SHFL.IDX PT, R3, R3, RZ, 0x1f ;  /* 0x00001fff03037589 */ /* 0x000e6200000e0000 */
[----:B0-----:R-:W-:-:S13]  /*0080*/  ISETP.NE.OR P0, PT, R7, RZ, !P0 ;  /* 0x000000ff0700720c */ /* 0x001fda0004705670 */
[----:B-1----:R-:W-:Y:S05]  /*0090*/  @P0 BRA `(.L_x_1) ;  /* 0x0000000000200947 */ /* 0x002fea0003800000 */
[----:B------:R-:W-:Y:S02]  /*00a0*/  ULDC.64 UR4, c[0x0][0x198] ;  /* 0x0000660000047ab9 */ /* 0x000fe40000000a00 */
[----:B------:R-:W-:Y:S02]  /*00b0*/  UIADD3 UR6, UP0, UR4, 0xf0, URZ ;  /* 0x000000f004067890 */ /* 0x000fe4000ff1e03f */
[----:B------:R-:W-:Y:S02]  /*00c0*/  UIADD3 UR4, UP1, UR4, 0x1f0, URZ ;  /* 0x000001f004047890 */ /* 0x000fe4000ff3e03f */
[----:B------:R-:W-:Y:S02]  /*00d0*/  UIADD3.X UR7, URZ, UR5, URZ, UP0, !UPT ;  /* 0x000000053f077290 */ /* 0x000fe400087fe43f */
[----:B------:R-:W-:-:S07]  /*00e0*/  UIADD3.X UR5, URZ, UR5, URZ, UP1, !UPT ;  /* 0x000000053f057290 */ /* 0x000fce0008ffe43f */
[----:B------:R0:W-:Y:S02]  /*00f0*/  UTMACCTL.PF [UR6] ;  /* 0x00000000060079b9 */ /* 0x0001e40008040000 */
[----:B------:R0:W-:Y:S02]  /*0100*/  UTMACCTL.PF [UR4] ;  /* 0x00000000040079b9 */ /* 0x0001e40008040000 */
[----:B0-----:R-:W-:Y:S01]  /*0110*/  NOP ;  /* 0x0000000000007918 */ /* 0x001fe20000000000 */
.L_x_1:
[----:B------:R-:W-:Y:S05]  /*0120*/  BSYNC B0 ;  /* 0x0000000000007941 */ /* 0x000fea0003800000 */
.L_x_0:
[----:B------:R-:W0:Y:S02]  /*0130*/  SHFL.IDX PT, R4, R2, RZ, 0x1f ;  /* 0x00001fff02047589 */ /* 0x000e2400000e0000 */
[----:B0-----:R-:W-:-:S13]  /*0140*/  ISETP.NE.AND P0, PT, R4, RZ, PT ;  /* 0x000000ff0400720c */ /* 0x001fda0003f05270 */
[----:B------:R-:W-:Y:S05]  /*0150*/  @P0 BRA `(.L_x_2) ;  /* 0x0000000400240947 */ /* 0x000fea0003800000 */
[----:B------:R-:W-:Y:S01]  /*0160*/  ELECT P0, URZ, PT ;  /* 0x00000000003f782f */ /* 0x000fe20003800000 */
[----:B------:R-:W-:-:S12]  /*0170*/  BSSY B0, `(.L_x_2) ;  /* 0x0000047000007945 */ /* 0x000fd80003800000 */
[----:B------:R-:W-:Y:S05]  /*0180*/  @!P0 BRA `(.L_x_3) ;  /* 0x0000000400148947 */ /* 0x000fea0003800000 */
[----:B------:R-:W0:Y:S01]  /*0190*/  S2UR UR8, SR_CgaCtaId ;  /* 0x00000000000879c3 */ /* 0x000e220000008800 */
[----:B------:R-:W-:Y:S01]  /*01a0*/  UMOV UR4, 0x400 ;  /* 0x0000040000047882 */ /* 0x000fe20000000000 */
[----:B------:R-:W-:Y:S01]  /*01b0*/  UMOV UR5, 0x1 ;  /* 0x0000000100057882 */ /* 0x000fe20000000000 */
[----:B------:R-:W-:Y:S02]  /*01c0*/  UMOV UR6, 0xa ;  /* 0x0000000a00067882 */ /* 0x000fe40000000000 */
[----:B------:R-:W-:-:S04]  /*01d0*/  UIADD3 UR6, -UR6, 0x100000, URZ ;  /* 0x0010000006067890 */ /* 0x000fc8000fffe13f */
[----:B------:R-:W-:Y:S02]  /*01e0*/  USHF.L.U32 UR7, UR6, 0xb, URZ ;  /* 0x0000000b06077899 */ /* 0x000fe4000800063f */
[----:B------:R-:W-:Y:S02]  /*01f0*/  USHF.L.U32 UR6, UR6, 0x1, URZ ;  /* 0x0000000106067899 */ /* 0x000fe4000800063f */
[----:B0-----:R-:W-:Y:S02]  /*0200*/  ULEA UR8, UR8, UR4, 0x18 ;  /* 0x0000000408087291 */ /* 0x001fe4000f8ec03f */
[----:B------:R-:W-:-:S04]  /*0210*/  UIADD3 UR4, -UR5, 0x100000, URZ ;  /* 0x0010000005047890 */ /* 0x000fc8000fffe13f */
[----:B------:R-:W-:Y:S02]  /*0220*/  USHF.L.U32 UR5, UR4, 0xb, URZ ;  /* 0x0000000b04057899 */ /* 0x000fe4000800063f */
[----:B------:R-:W-:Y:S01]  /*0230*/  USHF.L.U32 UR4, UR4, 0x1, URZ ;  /* 0x0000000104047899 */ /* 0x000fe2000800063f */
[----:B------:R-:W0:Y:S11]  /*0240*/  FENCE.VIEW.ASYNC.S ;  /* 0x00000000000073c6 */ /* 0x000e360000000000 */
[----:B0-----:R0:W1:Y:S01]  /*0250*/  SYNCS.EXCH.64 URZ, [UR8], UR4 ;  /* 0x00000004083f75b2 */ /* 0x0010620008000100 */
[----:B------:R0:W2:Y:S01]  /*0260*/  SYNCS.EXCH.64 URZ, [UR8+0xe0], UR6 ;  /* 0x0000e006083f75b2 */ /* 0x0000a20008000100 */
[----:B------:R0:W3:Y:S01]  /*0270*/  SYNCS.EXCH.64 URZ, [UR8+0x8], UR4 ;  /* 0x00000804083f75b2 */ /* 0x0000e20008000100 */
[----:B------:R0:W4:Y:S01]  /*0280*/  SYNCS.EXCH.64 URZ, [UR8+0xe8], UR6 ;  /* 0x0000e806083f75b2 */ /* 0x0001220008000100 */
[----:B------:R0:W0:Y:S01]  /*0290*/  SYNCS.EXCH.64 URZ, [UR8+0x10], UR4 ;  /* 0x00001004083f75b2 */ /* 0x0000220008000100 */
        /* <DEDUP_REMOVED lines=51> */
[----:B-1234-:R-:W-:Y:S01]  /*05d0*/  NOP ;  /* 0x0000000000007918 */ /* 0x01efe20000000000 */
.L_x_3:
[----:B0-----:R-:W-:Y:S05]  /*05e0*/  BSYNC B0 ;  /* 0x0000000000007941 */ /* 0x001fea0003800000 */
.L_x_2:
[----:B------:R-:W-:Y:S01]  /*05f0*/  SHF.R.S32.HI R5, RZ, 0x1f, R0 ;  /* 0x0000001fff057819 */ /* 0x000fe20000011400 */
[----:B------:R-:W0:Y:S01]  /*0600*/  SHFL.IDX PT, R2, R2, RZ, 0x1f ;  /* 0x00001fff02027589 */ /* 0x000e2200000e0000 */
[----:B------:R-:W1:Y:S01]  /*0610*/  S2UR UR8, SR_CTAID.X ;  /* 0x00000000000879c3 */ /* 0x000e620000002500 */
[----:B------:R-:W-:Y:S02]  /*0620*/  ELECT P0, URZ, PT ;  /* 0x00000000003f782f */ /* 0x000fe40003800000 */
[----:B------:R-:W-:Y:S01]  /*0630*/  LEA.HI R5, R5, R0, RZ, 0x7 ;  /* 0x0000000005057211 */ /* 0x000fe200078f38ff */
[----:B------:R-:W2:Y:S01]  /*0640*/  S2R R8, SR_CTAID.Y ;  /* 0x0000000000087919 */ /* 0x000ea20000002600 */
[----:B------:R-:W-:Y:S01]  /*0650*/  SHF.R.S32.HI R11, RZ, 0x1f, R4 ;  /* 0x0000001fff0b7819 */ /* 0x000fe20000011404 */
[----:B------:R-:W-:Y:S01]  /*0660*/  ULDC UR4, c[0x0][0x150] ;  /* 0x0000540000047ab9 */ /* 0x000fe20000000800 */
[----:B------:R-:W-:Y:S01]  /*0670*/  LOP3.LUT R5, R5, 0xffffff80, RZ, 0xc0, !PT ;  /* 0xffffff8005057812 */ /* 0x000fe200078ec0ff */
[----:B------:R-:W-:Y:S01]  /*0680*/  VIADD R16, R3, 0xffffffff ;  /* 0xffffffff03107836 */ /* 0x000fe20000000000 */
[----:B------:R-:W-:Y:S01]  /*0690*/  LEA.HI R11, R11, R4, RZ, 0x2 ;  /* 0x000000040b0b7211 */ /* 0x000fe200078f10ff */
[----:B------:R-:W3:Y:S01]  /*06a0*/  LDC R12, c[0x0][0x144] ;  /* 0x00005100ff0c7b82 */ /* 0x000ee20000000800 */
[----:B------:R-:W-:Y:S01]  /*06b0*/  NOP ;  /* 0x0000000000007918 */ /* 0x000fe20000000000 */
[----:B------:R-:W-:Y:S01]  /*06c0*/  IMAD.IADD R6, R0, 0x1, -R5 ;  /* 0x0000000100067824 */ /* 0x000fe200078e0a05 */
[----:B------:R-:W-:Y:S01]  /*06d0*/  LOP3.LUT R11, R11, 0x3ffffffc, RZ, 0xc0, !PT ;  /* 0x3ffffffc0b0b7812 */ /* 0x000fe200078ec0ff */
[----:B------:R-:W-:Y:S01]  /*06e0*/  NOP ;  /* 0x0000000000007918 */ /* 0x000fe20000000000 */
[----:B------:R-:W-:-:S02]  /*06f0*/  ISETP.NE.AND P4, PT, R3, RZ, PT ;  /* 0x000000ff0300720c */ /* 0x000fc40003f85270 */
[----:B------:R-:W-:Y:S01]  /*0700*/  SHF.R.S32.HI R5, RZ, 0x1f, R6 ;  /* 0x0000001fff057819 */ /* 0x000fe20000011406 */
[----:B------:R-:W-:Y:S01]  /*0710*/  IMAD.IADD R4, R4, 0x1, -R11 ;  /* 0x0000000104047824 */ /* 0x000fe200078e0a0b */
[----:B------:R-:W4:Y:S01]  /*0720*/  LDC R14, c[0x0][0x140] ;  /* 0x00005000ff0e7b82 */ /* 0x000f220000000800 */
[----:B------:R-:W-:Y:S02]  /*0730*/  ISETP.GE.U32.AND P6, PT, R16, 0x2, PT ;  /* 0x000000021000780c */ /* 0x000fe40003fc6070 */
[----:B------:R-:W-:Y:S02]  /*0740*/  LEA.HI R5, R5, R6, RZ, 0x3 ;  /* 0x0000000605057211 */ /* 0x000fe400078f18ff */
[----:B0-----:R-:W-:Y:S02]  /*0750*/  ISETP.NE.OR P0, PT, R2, RZ, !P0 ;  /* 0x000000ff0200720c */ /* 0x001fe40004705670 */
[--C-:B------:R-:W-:Y:S01]  /*0760*/  SHF.R.S32.HI R2, RZ, 0x3, R5.reuse ;  /* 0x00000003ff027819 */ /* 0x100fe20000011405 */
[----:B------:R-:W0:Y:S01]  /*0770*/  LDC R13, c[0x0][0x148] ;  /* 0x00005200ff0d7b82 */ /* 0x000e220000000800 */
[----:B------:R-:W-:-:S02]  /*0780*/  SHF.R.S32.HI R5, RZ, 0x1f, R5 ;  /* 0x0000001fff057819 */ /* 0x000fc40000011405 */
[----:B-1----:R-:W-:Y:S02]  /*0790*/  I2FP.F32.U32 R10, UR8 ;  /* 0x00000008000a7c45 */ /* 0x002fe40008201000 */
[----:B------:R-:W-:-:S03]  /*07a0*/  LEA.HI R5, R5, R2, RZ, 0x2 ;  /* 0x0000000205057211 */ /* 0x000fc600078f10ff */
[----:B------:R-:W-:Y:S01]  /*07b0*/  FMUL R10, R10, UR4 ;  /* 0x000000040a0a7c20 */ /* 0x000fe20008400000 */
[----:B------:R-:W-:Y:S01]  /*07c0*/  LOP3.LUT R5, R5, 0xfffffffc, RZ, 0xc0, !PT ;  /* 0xfffffffc05057812 */ /* 0x000fe200078ec0ff */
[----:B------:R-:W-:Y:S01]  /*07d0*/  VOTEU.ALL UP0, P0 ;  /* 0x00000000003f7886 */ /* 0x000fe20000000000 */
[----:B------:R-:W-:Y:S01]  /*07e0*/  ULDC UR4, c[0x0][0x154] ;  /* 0x0000550000047ab9 */ /* 0x000fe20000000800 */
[----:B------:R-:W-:Y:S02]  /*07f0*/  VOTEU.ALL UP1, P0 ;  /* 0x00000000003f7886 */ /* 0x000fe40000020000 */
[----:B------:R-:W-:Y:S01]  /*0800*/  IMAD.IADD R5, R2, 0x1, -R5 ;  /* 0x0000000102057824 */ /* 0x000fe200078e0a05 */
[----:B------:R-:W1:Y:S01]  /*0810*/  F2I.U32.TRUNC.NTZ R10, R10 ;  /* 0x0000000a000a7305 */ /* 0x000e62000020f000 */
[----:B------:R-:W5:Y:S01]  /*0820*/  @!UP0 S2UR UR7, SR_CgaCtaId ;  /* 0x00000000000789c3 */ /* 0x000f620000008800 */
[----:B------:R-:W-:Y:S01]  /*0830*/  @!UP0 UMOV UR6, 0x400 ;  /* 0x0000040000068882 */ /* 0x000fe20000000000 */
[----:B------:R-:W-:Y:S01]  /*0840*/  IMAD R5, R4, 0x4, R5 ;  /* 0x0000000404057824 */ /* 0x000fe200078e0205 */
[----:B--2---:R-:W-:-:S02]  /*0850*/  I2FP.F32.U32 R4, R8 ;  /* 0x0000000800047245 */ /* 0x004fc40000201000 */
[----:B----4-:R-:W-:Y:S02]  /*0860*/  ISETP.EQ.U32.AND P3, PT, R14, 0x1, PT ;  /* 0x000000010e00780c */ /* 0x010fe40003f62070 */
[----:B------:R-:W-:-:S04]  /*0870*/  SHF.R.S32.HI R2, RZ, 0x1f, R5 ;  /* 0x0000001fff027819 */ /* 0x000fc80000011405 */
[----:B------:R-:W-:Y:S01]  /*0880*/  LEA.HI R2, R2, R5, RZ, 0x2 ;  /* 0x0000000502027211 */ /* 0x000fe200078f10ff */
[----:B-1----:R-:W-:-:S03]  /*0890*/  IMAD.MOV R11, RZ, RZ, -R10 ;  /* 0x000000ffff0b7224 */ /* 0x002fc600078e0a0a */
[----:B------:R-:W-:Y:S01]  /*08a0*/  LOP3.LUT R2, R2, 0xfffffffc, RZ, 0xc0, !PT ;  /* 0xfffffffc02027812 */ /* 0x000fe200078ec0ff */
[----:B------:R-:W-:Y:S01]  /*08b0*/  FMUL R10, R4, UR4 ;  /* 0x00000004040a7c20 */ /* 0x000fe20008400000 */
[----:B------:R-:W-:Y:S01]  /*08c0*/  IMAD.SHL.U32 R4, R5, 0x4, RZ ;  /* 0x0000000405047824 */ /* 0x000fe200078e00ff */
[----:B------:R-:W-:Y:S01]  /*08d0*/  UMOV UR4, 0x20 ;  /* 0x0000002000047882 */ /* 0x000fe20000000000 */
[----:B---3--:R-:W-:Y:S01]  /*08e0*/  IMAD R12, R12, R11, UR8 ;  /* 0x000000080c0c7e24 */ /* 0x008fe2000f8e020b */
[----:B------:R-:W-:-:S04]  /*08f0*/  @!UP0 UIADD3 UR4, -UR4, 0x100000, URZ ;  /* 0x0010000004048890 */ /* 0x000fc8000fffe13f */
[----:B------:R-:W-:Y:S02]  /*0900*/  @!UP0 USHF.L.U32 UR5, UR4, 0xb, URZ ;  /* 0x0000000b04058899 */ /* 0x000fe4000800063f */
[----:B------:R-:W-:Y:S01]  /*0910*/  @!UP0 USHF.L.U32 UR4, UR4, 0x1, URZ ;  /* 0x0000000104048899 */ /* 0x000fe2000800063f */
[C---:B------:R-:W-:Y:S01]  /*0920*/  IMAD.IADD R11, R5.reuse, 0x1, -R2 ;  /* 0x00000001050b7824 */ /* 0x040fe200078e0a02 */
[----:B------:R-:W-:Y:S01]  /*0930*/  SHF.R.S32.HI R2, RZ, 0x1f, R7 ;  /* 0x0000001fff027819 */ /* 0x000fe20000011407 */
[----:B------:R-:W1:Y:S01]  /*0940*/  F2I.U32.TRUNC.NTZ R10, R10 ;  /* 0x0000000a000a7305 */ /* 0x000e62000020f000 */
[----:B------:R-:W-:Y:S01]  /*0950*/  LOP3.LUT R5, R5, 0xc, R4, 0x78, !PT ;  /* 0x0000000c05057812 */ /* 0x000fe200078e7804 */
[----:B-----5:R-:W-:Y:S01]  /*0960*/  @!UP0 ULEA UR6, UR7, UR6, 0x18 ;  /* 0x0000000607068291 */ /* 0x020fe2000f8ec03f */
[----:B------:R-:W-:Y:S01]  /*0970*/  ISETP.NE.AND P2, PT, R11, R12, PT ;  /* 0x0000000c0b00720c */ /* 0x000fe20003f45270 */
[----:B------:R-:W-:Y:S01]  /*0980*/  VOTEU.ALL UP0, P0 ;  /* 0x00000000003f7886 */ /* 0x000fe20000000000 */
[----:B------:R-:W-:-:S02]  /*0990*/  LEA.HI R2, R2, R7, RZ, 0x2 ;  /* 0x0000000702027211 */ /* 0x000fc400078f10ff */
[----:B------:R-:W-:Y:S01]  /*09a0*/  LOP3.LUT P0, RZ, R6, 0x7, RZ, 0xc0, !PT ;  /* 0x0000000706ff7812 */ /* 0x000fe2000780c0ff */
[----:B------:R-:W-:Y:S01]  /*09b0*/  IMAD.MOV.U32 R6, RZ, RZ, 0x1 ;  /* 0x00000001ff067424 */ /* 0x000fe200078e00ff */
[----:B------:R-:W-:Y:S02]  /*09c0*/  LOP3.LUT R2, R2, 0xfffffffc, RZ, 0xc0, !PT ;  /* 0xfffffffc02027812 */ /* 0x000fe400078ec0ff */
[----:B------:R-:W-:-:S03]  /*09d0*/  ISETP.LT.U32.AND P0, PT, R5, 0x8, !P0 ;  /* 0x000000080500780c */ /* 0x000fc60004701070 */
[----:B------:R-:W-:Y:S01]  /*09e0*/  IMAD.IADD R7, R7, 0x1, -R2 ;  /* 0x0000000107077824 */ /* 0x000fe200078e0a02 */
[----:B------:R-:W2:Y:S02]  /*09f0*/  FENCE.VIEW.ASYNC.S ;  /* 0x00000000000073c6 */ /* 0x000ea40000000000 */
[----:B--2---:R2:W3:Y:S01]  /*0a00*/  @!UP0 SYNCS.EXCH.64 URZ, [UR6+0x1d0], UR4 ;  /* 0x0001d004063f85b2 */ /* 0x0044e20008000100 */
[----:B------:R-:W-:Y:S01]  /*0a10*/  @P2 SHF.R.S32.HI R2, RZ, 0x1f, R5 ;  /* 0x0000001fff022819 */ /* 0x000fe20000011405 */
[----:B-1----:R-:W-:Y:S01]  /*0a20*/  IMAD.MOV R20, RZ, RZ, -R10 ;  /* 0x000000ffff147224 */ /* 0x002fe200078e0a0a */
[----:B------:R-:W-:Y:S02]  /*0a30*/  ISETP.NE.AND P1, PT, R7, 0x3, PT ;  /* 0x000000030700780c */ /* 0x000fe40003f25270 */
[----:B------:R-:W-:Y:S01]  /*0a40*/  @P2 LEA.HI R2, R2, R5, RZ, 0x2 ;  /* 0x0000000502022211 */ /* 0x000fe200078f10ff */
[----:B0-----:R-:W-:Y:S01]  /*0a50*/  IMAD R11, R13, R20, R8 ;  /* 0x000000140d0b7224 */ /* 0x001fe200078e0208 */
[----:B------:R-:W-:-:S02]  /*0a60*/  ISETP.EQ.OR P1, PT, R7, RZ, !P1 ;  /* 0x000000ff0700720c */ /* 0x000fc40004f22670 */
[----:B------:R-:W-:Y:S02]  /*0a70*/  @P2 SHF.R.S32.HI R2, RZ, 0x2, R2 ;  /* 0x00000002ff022819 */ /* 0x000fe40000011402 */
[----:B------:R-:W-:Y:S02]  /*0a80*/  ISETP.EQ.AND P1, PT, R3, RZ, P1 ;  /* 0x000000ff0300720c */ /* 0x000fe40000f22270 */
[----:B------:R-:W-:Y:S02]  /*0a90*/  @P2 ISETP.NE.AND P5, PT, R2, R11, PT ;  /* 0x0000000b0200220c */ /* 0x000fe40003fa5270 */
[----:B------:R-:W-:Y:S01]  /*0aa0*/  SEL R3, RZ, 0x1, !P0 ;  /* 0x00000001ff037807 */ /* 0x000fe20004000000 */
[----:B------:R2:W0:Y:S01]  /*0ab0*/  @!UP1 SYNCS.EXCH.64 URZ, [UR6+0x1d8], UR4 ;  /* 0x0001d804063f95b2 */ /* 0x0004220008000100 */
[----:B------:R-:W-:Y:S01]  /*0ac0*/  @P2 SEL R6, RZ, 0x1, P5 ;  /* 0x00000001ff062807 */ /* 0x000fe20002800000 */
[----:B------:R-:W-:Y:S01]  /*0ad0*/  NOP ;  /* 0x0000000000007918 */ /* 0x000fe20000000000 */
[----:B------:R-:W-:-:S02]  /*0ae0*/  SEL R4, RZ, 0x1, !P1 ;  /* 0x00000001ff047807 */ /* 0x000fc40004800000 */
[----:B------:R-:W-:Y:S02]  /*0af0*/  LOP3.LUT R6, R6, R3, RZ, 0xc0, !PT ;  /* 0x0000000306067212 */ /* 0x000fe400078ec0ff */
[----:B------:R-:W-:Y:S01]  /*0b00*/  SEL R4, R4, 0x2, P6 ;  /* 0x0000000204047807 */ /* 0x000fe20003000000 */
[----:B--23--:R-:W-:Y:S06]  /*0b10*/  @!P3 BRA `(.L_x_4) ;  /* 0x000000000008b947 */ /* 0x00cfec0003800000 */
[----:B0-----:R-:W-:Y:S01]  /*0b20*/  UCGABAR_ARV ;  /* 0x00000000000079c7 */ /* 0x001fe20008000000 */
[----:B------:R-:W-:Y:S05]  /*0b30*/  BRA `(.L_x_5) ;  /* 0x0000000000047947 */ /* 0x000fea0003800000 */
.L_x_4:
[----:B0-----:R-:W-:Y:S01]  /*0b40*/  NOP ;  /* 0x0000000000007918 */ /* 0x001fe20000000000 */
.L_x_5:
[----:B------:R-:W0:Y:S01]  /*0b50*/  LDC R2, c[0x0][0x65c] ;  /* 0x00019700ff027b82 */ /* 0x000e220000000800 */
[----:B------:R-:W-:Y:S01]  /*0b60*/  IMAD.MOV.U32 R3, RZ, RZ, RZ ;  /* 0x000000ffff037224 */ /* 0x000fe200078e00ff */
[----:B0-----:R-:W-:Y:S01]  /*0b70*/  ISETP.NE.AND P2, PT, R2, 0x1, PT ;  /* 0x000000010200780c */ /* 0x001fe20003f45270 */
[----:B------:R-:W-:-:S12]  /*0b80*/  IMAD.U32 R2, RZ, RZ, UR8 ;  /* 0x00000008ff027e24 */ /* 0x000fd8000f8e00ff */
[----:B------:R-:W0:Y:S01]  /*0b90*/  @P2 LDC R15, c[0x0][0x10] ;  /* 0x00000400ff0f2b82 */ /* 0x000e220000000800 */
[----:B------:R-:W-:Y:S02]  /*0ba0*/  @P2 IMAD.MOV.U32 R9, RZ, RZ, RZ ;  /* 0x000000ffff092224 */ /* 0x000fe400078e00ff */
[----:B------:R-:W-:-:S05]  /*0bb0*/  @P2 IMAD.MOV.U32 R17, RZ, RZ, RZ ;  /* 0x000000ffff112224 */ /* 0x000fca00078e00ff */
[----:B------:R-:W1:Y:S01]  /*0bc0*/  @!P2 LDC R11, c[0x0][0xc] ;  /* 0x00000300ff0bab82 */ /* 0x000e620000000800 */
[----:B0-----:R-:W-:-:S04]  /*0bd0*/  @P2 IMAD.WIDE.U32 R14, R15, UR8, R8 ;  /* 0x000000080f0e2c25 */ /* 0x001fc8000f8e0008 */
[----:B-1----:R-:W-:-:S04]  /*0be0*/  @!P2 IMAD.WIDE.U32 R10, R8, R11, R2 ;  /* 0x0000000b080aa225 */ /* 0x002fc800078e0002 */
[----:B------:R-:W-:Y:S02]  /*0bf0*/  @P2 IMAD.MOV.U32 R2, RZ, RZ, R14 ;  /* 0x000000ffff022224 */ /* 0x000fe400078e000e */
[----:B------:R-:W-:Y:S02]  /*0c00*/  @P2 IMAD.IADD R3, R15, 0x1, R17 ;  /* 0x000000010f032824 */ /* 0x000fe400078e0211 */
[----:B------:R-:W-:Y:S02]  /*0c10*/  @!P2 IMAD.MOV.U32 R2, RZ, RZ, R10 ;  /* 0x000000ffff02a224 */ /* 0x000fe400078e000a */
[----:B------:R-:W-:Y:S01]  /*0c20*/  @!P2 IMAD.MOV.U32 R3, RZ, RZ, R11 ;  /* 0x000000ffff03a224 */ /* 0x000fe200078e000b */
[----:B------:R-:W-:Y:S06]  /*0c30*/  @!P3 BRA `(.L_x_6) ;  /* 0x00000000000cb947 */ /* 0x000fec0003800000 */
[----:B------:R-:W-:Y:S01]  /*0c40*/  UCGABAR_WAIT ;  /* 0x0000000000007dc7 */ /* 0x000fe20008000000 */
[----:B------:R-:W-:Y:S01]  /*0c50*/  CCTL.IVALL ;  /* 0x00000000ff00798f */ /* 0x000fe20002000000 */
[----:B------:R-:W-:Y:S05]  /*0c60*/  BRA `(.L_x_7) ;  /* 0x0000000000047947 */ /* 0x000fea0003800000 */
.L_x_6:
[----:B------:R-:W-:Y:S06]  /*0c70*/  BAR.SYNC.DEFER_BLOCKING 0x0 ;  /* 0x0000000000007b1d */ /* 0x000fec0000010000 */
.L_x_7:
[----:B------:R-:W-:Y:S05]  /*0c80*/  @!P4 BRA `(.L_x_8) ;  /* 0x000000740018c947 */ /* 0x000fea0003800000 */
[----:B------:R-:W-:-:S13]  /*0c90*/  ISETP.GT.U32.AND P0, PT, R16, 0x1, PT ;  /* 0x000000011000780c */ /* 0x000fda0003f04070 */
[----:B------:R-:W-:Y:S05]  /*0ca0*/  @P0 EXIT ;  /* 0x000000000000094d */ /* 0x000fea0003800000 */
[----:B------:R-:W-:Y:S01]  /*0cb0*/  ULDC.64 UR4, c[0x0][0x650] ;  /* 0x0001940000047ab9 */ /* 0x000fe20000000a00 */
[----:B------:R-:W-:Y:S01]  /*0cc0*/  PRMT R14, RZ, 0x7610, R14 ;  /* 0x00007610ff0e7816 */ /* 0x000fe2000000000e */
[----:B------:R-:W-:Y:S01]  /*0cd0*/  IMAD.MOV.U32 R10, RZ, RZ, -0x1 ;  /* 0xffffffffff0a7424 */ /* 0x000fe200078e00ff */
[----:B------:R-:W-:Y:S01]  /*0ce0*/  ISETP.GE.U32.AND P0, PT, R2, UR4, PT ;  /* 0x0000000402007c0c */ /* 0x000fe2000bf06070 */
[----:B------:R-:W-:Y:S02]  /*0cf0*/  IMAD.MOV.U32 R11, RZ, RZ, -0x1 ;  /* 0xffffffffff0b7424 */ /* 0x000fe400078e00ff */
[----:B------:R-:W-:Y:S01]  /*0d00*/  IMAD.MOV.U32 R7, RZ, RZ, -0x1 ;  /* 0xffffffffff077424 */ /* 0x000fe200078e00ff */
[----:B------:R-:W-:-:S13]  /*0d10*/  ISETP.GE.U32.AND.EX P0, PT, R3, UR5, PT, P0 ;  /* 0x0000000503007c0c */ /* 0x000fda000bf06100 */
[----:B------:R-:W-:Y:S05]  /*0d20*/  @P0 BRA `(.L_x_9) ;  /* 0x0000000400280947 */ /* 0x000fea0003800000 */
[----:B------:R-:W0:Y:S01]  /*0d30*/  LDC.64 R22, c[0x0][0x628] ;  /* 0x00018a00ff167b82 */ /* 0x000e220000000a00 */
[----:B------:R-:W-:Y:S02]  /*0d40*/  IMAD.MOV.U32 R10, RZ, RZ, R2 ;  /* 0x000000ffff0a7224 */ /* 0x000fe400078e0002 */
[----:B------:R-:W-:-:S05]  /*0d50*/  IMAD.MOV.U32 R11, RZ, RZ, R3 ;  /* 0x000000ffff0b7224 */ /* 0x000fca00078e0003 */
[----:B------:R-:W1:Y:S08]  /*0d60*/  LDC R18, c[0x0][0x630] ;  /* 0x00018c00ff127b82 */ /* 0x000e700000000800 */
[----:B------:R-:W2:Y:S01]  /*0d70*/  LDC.64 R24, c[0x0][0x620] ;  /* 0x00018800ff187b82 */ /* 0x000ea20000000a00 */
[----:B0-----:R-:W-:-:S04]  /*0d80*/  ISETP.NE.U32.AND P0, PT, R22, RZ, PT ;  /* 0x000000ff1600720c */ /* 0x001fc80003f05070 */
[----:B------:R-:W-:-:S13]  /*0d90*/  ISETP.NE.AND.EX P0, PT, R23, RZ, PT, P0 ;  /* 0x000000ff1700720c */ /* 0x000fda0003f05300 */
[----:B-12---:R-:W-:Y:S05]  /*0da0*/  @!P0 BRA `(.L_x_10) ;  /* 0x0000000000288947 */ /* 0x006fea0003800000 */
[----:B------:R-:W0:Y:S02]  /*0db0*/  LDC R7, c[0x0][0x634] ;  /* 0x00018d00ff077b82 */ /* 0x000e240000000800 */
[----:B0-----:R-:W-:-:S05]  /*0dc0*/  IADD3 R7, P0, R2, R7, RZ ;  /* 0x0000000702077210 */ /* 0x001fca0007f1e0ff */
[----:B------:R-:W-:-:S04]  /*0dd0*/  IMAD.X R19, RZ, RZ, R3, P0 ;  /* 0x000000ffff137224 */ /* 0x000fc800000e0603 */
[----:B------:R-:W-:-:S04]  /*0de0*/  IMAD.WIDE.U32 R10, R19, R22, RZ ;  /* 0x00000016130a7225 */ /* 0x000fc800078e00ff */
[----:B------:R-:W-:-:S04]  /*0df0*/  IMAD.WIDE.U32 R14, P0, R7, R23, R10 ;  /* 0x00000017070e7225 */ /* 0x000fc8000780000a */
[----:B------:R-:W-:-:S04]  /*0e00*/  IMAD.WIDE.U32 R10, R7, R22, RZ ;  /* 0x00000016070a7225 */ /* 0x000fc800078e00ff */
[----:B------:R-:W-:Y:S01]  /*0e10*/  IMAD.X R17, RZ, RZ, RZ, P0 ;  /* 0x000000ffff117224 */ /* 0x000fe200000e06ff */
[----:B------:R-:W-:Y:S01]  /*0e20*/  IADD3 RZ, P0, R11, R14, RZ ;  /* 0x0000000e0bff7210 */ /* 0x000fe20007f1e0ff */
[----:B------:R-:W-:-:S04]  /*0e30*/  IMAD.MOV.U32 R16, RZ, RZ, R15 ;  /* 0x000000ffff107224 */ /* 0x000fc800078e000f */
[----:B------:R-:W-:-:S08]  /*0e40*/  IMAD.WIDE.U32.X R10, R19, R23, R16, P0 ;  /* 0x00000017130a7225 */ /* 0x000fd000000e0410 */
.L_x_10:
[----:B------:R-:W0:Y:S01]  /*0e50*/  LDC.64 R26, c[0x0][0x640] ;  /* 0x00019000ff1a7b82 */ /* 0x000e220000000a00 */
[--C-:B------:R-:W-:Y:S01]  /*0e60*/  SHF.R.U64 R28, R10, R18, R11.reuse ;  /* 0x000000120a1c7219 */ /* 0x100fe2000000120b */
[----:B------:R-:W-:Y:S01]  /*0e70*/  IMAD R29, R13, R20, R8 ;  /* 0x000000140d1d7224 */ /* 0x000fe200078e0208 */
[----:B------:R-:W-:Y:S01]  /*0e80*/  SHF.R.U32.HI R7, RZ, R18, R11 ;  /* 0x00000012ff077219 */ /* 0x000fe2000001160b */
[----:B------:R-:W-:Y:S01]  /*0e90*/  IMAD.MOV.U32 R23, RZ, RZ, 0x1 ;  /* 0x00000001ff177424 */ /* 0x000fe200078e00ff */
[----:B------:R-:W-:-:S03]  /*0ea0*/  IADD3 R9, P0, RZ, -R28, RZ ;  /* 0x8000001cff097210 */ /* 0x000fc60007f1e0ff */
[----:B------:R-:W1:Y:S02]  /*0eb0*/  LDC R16, c[0x0][0x618] ;  /* 0x00018600ff107b82 */ /* 0x000e640000000800 */
[----:B------:R-:W-:Y:S02]  /*0ec0*/  IMAD.X R7, RZ, RZ, ~R7, P0 ;  /* 0x000000ffff077224 */ /* 0x000fe400000e0e07 */
[----:B------:R-:W-:-:S04]  /*0ed0*/  IMAD.WIDE.U32 R10, R9, R24, R2 ;  /* 0x00000018090a7225 */ /* 0x000fc800078e0002 */
[----:B------:R-:W2:Y:S01]  /*0ee0*/  LDC R15, c[0x0][0x608] ;  /* 0x00018200ff0f7b82 */ /* 0x000ea20000000800 */
[----:B------:R-:W-:-:S04]  /*0ef0*/  IMAD R14, R7, R24, RZ ;  /* 0x00000018070e7224 */ /* 0x000fc800078e02ff */
[----:B------:R-:W-:-:S03]  /*0f00*/  IMAD R7, R9, R25, R14 ;  /* 0x0000001909077224 */ /* 0x000fc600078e020e */
[----:B------:R-:W3:Y:S01]  /*0f10*/  LDC R22, c[0x0][0x658] ;  /* 0x00019600ff167b82 */ /* 0x000ee20000000800 */
[----:B------:R-:W-:Y:S01]  /*0f20*/  IMAD.IADD R7, R11, 0x1, R7 ;  /* 0x000000010b077824 */ /* 0x000fe200078e0207 */
[----:B0-----:R-:W-:-:S04]  /*0f30*/  ISETP.NE.U32.AND P0, PT, R26, RZ, PT ;  /* 0x000000ff1a00720c */ /* 0x001fc80003f05070 */
[----:B------:R-:W-:Y:S02]  /*0f40*/  ISETP.NE.AND.EX P0, PT, R27, RZ, PT, P0 ;  /* 0x000000ff1b00720c */ /* 0x000fe40003f05300 */
[----:B------:R-:W0:Y:S01]  /*0f50*/  LDC R18, c[0x0][0x600] ;  /* 0x00018000ff127b82 */ /* 0x000e220000000800 */
[-CC-:B-1----:R-:W-:Y:S02]  /*0f60*/  SHF.R.U64 R19, R10, R16.reuse, R7.reuse ;  /* 0x000000100a137219 */ /* 0x182fe40000001207 */
[----:B------:R-:W-:Y:S01]  /*0f70*/  SHF.R.U32.HI R10, RZ, R16, R7 ;  /* 0x00000010ff0a7219 */ /* 0x000fe20000011607 */
[----:B------:R-:W-:-:S04]  /*0f80*/  IMAD.MOV.U32 R7, RZ, RZ, -0x1 ;  /* 0xffffffffff077424 */ /* 0x000fc800078e00ff */
[----:B------:R-:W1:Y:S01]  /*0f90*/  LDC R21, c[0x0][0x648] ;  /* 0x00019200ff157b82 */ /* 0x000e620000000800 */
[-CC-:B--2---:R-:W-:Y:S02]  /*0fa0*/  SHF.R.U64 R16, R19, R15.reuse, R10.reuse ;  /* 0x0000000f13107219 */ /* 0x184fe4000000120a */
[----:B------:R-:W-:-:S05]  /*0fb0*/  SHF.R.U32.HI R9, RZ, R15, R10 ;  /* 0x0000000fff097219 */ /* 0x000fca000001160a */
[----:B------:R-:W2:Y:S01]  /*0fc0*/  LDC R24, c[0x0][0x638] ;  /* 0x00018e00ff187b82 */ /* 0x000ea20000000800 */
[-CC-:B---3--:R-:W-:Y:S02]  /*0fd0*/  SHF.R.U64 R20, R16, R22.reuse, R9.reuse ;  /* 0x0000001610147219 */ /* 0x188fe40000001209 */
[-C--:B------:R-:W-:Y:S02]  /*0fe0*/  SHF.L.U32 R7, R7, R22.reuse, RZ ;  /* 0x0000001607077219 */ /* 0x080fe400000006ff */
[----:B------:R-:W-:Y:S01]  /*0ff0*/  SHF.R.U32.HI R9, RZ, R22, R9 ;  /* 0x00000016ff097219 */ /* 0x000fe20000011609 */
[----:B------:R-:W-:Y:S01]  /*1000*/  IMAD.MOV.U32 R8, RZ, RZ, R20 ;  /* 0x000000ffff087224 */ /* 0x000fe200078e0014 */
[----:B------:R-:W-:Y:S01]  /*1010*/  LOP3.LUT R13, RZ, R7, RZ, 0x33, !PT ;  /* 0x00000007ff0d7212 */ /* 0x000fe200078e33ff */
[----:B------:R-:W3:Y:S01]  /*1020*/  LDC R25, c[0x0][0x610] ;  /* 0x00018400ff197b82 */ /* 0x000ee20000000800 */
[----:B------:R-:W-:Y:S05]  /*1030*/  @!P0 BRA `(.L_x_11) ;  /* 0x0000000000288947 */ /* 0x000fea0003800000 */
[----:B------:R-:W4:Y:S02]  /*1040*/  LDC R7, c[0x0][0x64c] ;  /* 0x00019300ff077b82 */ /* 0x000f240000000800 */
[----:B----4-:R-:W-:-:S05]  /*1050*/  IADD3 R7, P0, R20, R7, RZ ;  /* 0x0000000714077210 */ /* 0x010fca0007f1e0ff */
        /* <DEDUP_REMOVED lines=8> */
.L_x_11:
[----:B-1----:R-:W-:Y:S01]  /*10e0*/  SHF.R.U64 R9, R8, R21, R9 ;  /* 0x0000001508097219 */ /* 0x002fe20000001209 */
[----:B0-----:R-:W-:Y:S01]  /*10f0*/  VIADD R10, R18, 0xffffffff ;  /* 0xffffffff120a7836 */ /* 0x001fe20000000000 */
[----:B------:R-:W-:Y:S01]  /*1100*/  SHF.L.U32 R7, R23, R22, RZ ;  /* 0x0000001617077219 */ /* 0x000fe200000006ff */
[----:B------:R-:W-:Y:S01]  /*1110*/  IMAD.MOV.U32 R14, RZ, RZ, 0x1 ;  /* 0x00000001ff0e7424 */ /* 0x000fe200078e00ff */
[----:B------:R-:W-:Y:S01]  /*1120*/  LOP3.LUT R8, R16, R13, RZ, 0xc0, !PT ;  /* 0x0000000d10087212 */ /* 0x000fe200078ec0ff */
[----:B------:R-:W-:Y:S01]  /*1130*/  IMAD.MOV R11, RZ, RZ, -R9 ;  /* 0x000000ffff0b7224 */ /* 0x000fe200078e0a09 */
[----:B------:R-:W-:Y:S02]  /*1140*/  SEL R12, R12, R29, !P2 ;  /* 0x0000001d0c0c7207 */ /* 0x000fe40005000000 */
[----:B------:R-:W-:Y:S01]  /*1150*/  LOP3.LUT R10, R19, R10, RZ, 0xc0, !PT ;  /* 0x0000000a130a7212 */ /* 0x000fe200078ec0ff */
[----:B------:R-:W-:Y:S02]  /*1160*/  IMAD R9, R7, R9, R8 ;  /* 0x0000000907097224 */ /* 0x000fe400078e0208 */
[----:B--2---:R-:W-:-:S02]  /*1170*/  IMAD R7, R11, R24, R20 ;  /* 0x000000180b077224 */ /* 0x004fc400078e0214 */
[----:B---3--:R-:W-:Y:S02]  /*1180*/  IMAD R12, R9, R25, R12 ;  /* 0x00000019090c7224 */ /* 0x008fe400078e020c */
[----:B------:R-:W-:-:S05]  /*1190*/  IMAD R7, R7, R18, R10 ;  /* 0x0000001207077224 */ /* 0x000fca00078e020a */
[----:B------:R-:W-:Y:S02]  /*11a0*/  SEL R11, R7, R12, !P2 ;  /* 0x0000000c070b7207 */ /* 0x000fe40005000000 */
[----:B------:R-:W-:Y:S01]  /*11b0*/  SEL R10, R12, R7, !P2 ;  /* 0x000000070c0a7207 */ /* 0x000fe20005000000 */
[----:B------:R-:W-:-:S07]  /*11c0*/  IMAD.MOV.U32 R7, RZ, RZ, R28 ;  /* 0x000000ffff077224 */ /* 0x000fce00078e001c */
.L_x_9:
[----:B------:R-:W-:-:S08]  /*11d0*/  NOP ;  /* 0x0000000000007918 */ /* 0x000fd00000000000 */
[----:B------:R-:W0:Y:S02]  /*11e0*/  USETMAXREG.TRY_ALLOC.CTAPOOL UP0, 0xe8 ;  /* 0x000000e8000079c8 */ /* 0x000e240008000600 */
[----:B0-----:R-:W-:-:S13]  /*11f0*/  PLOP3.LUT P0, PT, PT, PT, UP0, 0x80, 0x0 ;  /* 0x000000000000781c */ /* 0x001fda0003f0f008 */
[----:B------:R-:W-:Y:S05]  /*1200*/  @!P0 BRA `(.L_x_9) ;  /* 0xfffffffc00f08947 */ /* 0x000fea000383ffff */
[----:B------:R-:W-:Y:S01]  /*1210*/  ULDC.64 UR4, c[0x0][0x598] ;  /* 0x0001660000047ab9 */ /* 0x000fe20000000a00 */
[----:B------:R-:W-:Y:S01]  /*1220*/  ULDC.64 UR18, c[0x0][0x208] ;  /* 0x0000820000127ab9 */ /* 0x000fe20000000a00 */
[----:B------:R-:W-:-:S04]  /*1230*/  ISETP.NE.U32.AND P0, PT, RZ, UR4, PT ;  /* 0x00000004ff007c0c */ /* 0x000fc8000bf05070 */
[----:B------:R-:W-:-:S13]  /*1240*/  ISETP.NE.AND.EX P0, PT, RZ, UR5, PT, P0 ;  /* 0x00000005ff007c0c */ /* 0x000fda000bf05300 */
[----:B------:R-:W-:Y:S05]  /*1250*/  @!P0 BRA `(.L_x_12) ;  /* 0x00000000001c8947 */ /* 0x000fea0003800000 */
[----:B------:R-:W0:Y:S02]  /*1260*/  LDC.64 R8, c[0x0][0x598] ;  /* 0x00016600ff087b82 */ /* 0x000e240000000a00 */
[----:B0-----:R-:W2:Y:S02]  /*1270*/  LDG.E.64 R8, desc[UR18][R8.64] ;  /* 0x0000001208087981 */ /* 0x001ea4000c1e1b00 */
[----:B--2---:R-:W-:-:S04]  /*1280*/  ISETP.NE.U32.AND P0, PT, R8, RZ, PT ;  /* 0x000000ff0800720c */ /* 0x004fc80003f05070 */
[----:B------:R-:W-:-:S13]  /*1290*/  ISETP.NE.AND.EX P0, PT, R9, RZ, PT, P0 ;  /* 0x000000ff0900720c */ /* 0x000fda0003f05300 */
[----:B------:R-:W-:Y:S05]  /*12a0*/  @!P0 BRA `(.L_x_12) ;  /* 0x0000000000088947 */ /* 0x000fea0003800000 */
[----:B------:R0:W5:Y:S01]  /*12b0*/  LD.E R8, desc[UR18][R8.64] ;  /* 0x0000001208087980 */ /* 0x000162000c101900 */
[----:B------:R-:W-:Y:S05]  /*12c0*/  BRA `(.L_x_13) ;  /* 0x0000000000207947 */ /* 0x000fea0003800000 */
.L_x_12:
[----:B------:R-:W-:Y:S02]  /*12d0*/  ULDC.64 UR4, c[0x0][0x588] ;  /* 0x0001620000047ab9 */ /* 0x000fe40000000a00 */
[----:B------:R-:W-:-:S04]  /*12e0*/  ISETP.NE.U32.AND P0, PT, RZ, UR4, PT ;  /* 0x00000004ff007c0c */ /* 0x000fc8000bf05070 */
[----:B------:R-:W-:-:S13]  /*12f0*/  ISETP.NE.AND.EX P0, PT, RZ, UR5, PT, P0 ;  /* 0x00000005ff007c0c */ /* 0x000fda000bf05300 */
[----:B------:R-:W-:Y:S05]  /*1300*/  @!P0 BRA `(.L_x_14) ;  /* 0x00000000000c8947 */ /* 0x000fea0003800000 */
[----:B------:R-:W0:Y:S02]  /*1310*/  LDC.64 R8, c[0x0][0x588] ;  /* 0x00016200ff087b82 */ /* 0x000e240000000a00 */
[----:B0-----:R1:W5:Y:S01]  /*1320*/  LDG.E R8, desc[UR18][R8.64] ;  /* 0x0000001208087981 */ /* 0x001362000c1e1900 */
[----:B------:R-:W-:Y:S05]  /*1330*/  BRA `(.L_x_13) ;  /* 0x0000000000047947 */ /* 0x000fea0003800000 */
.L_x_14:
[----:B------:R-:W2:Y:S02]  /*1340*/  LDC R8, c[0x0][0x580] ;  /* 0x00016000ff087b82 */ /* 0x000ea40000000800 */
.L_x_13:
[----:B------:R-:W-:Y:S02]  /*1350*/  ULDC.64 UR4, c[0x0][0x5a0] ;  /* 0x0001680000047ab9 */ /* 0x000fe40000000a00 */
[----:B------:R-:W-:-:S04]  /*1360*/  ISETP.NE.U32.AND P0, PT, RZ, UR4, PT ;  /* 0x00000004ff007c0c */ /* 0x000fc8000bf05070 */
[----:B------:R-:W-:-:S13]  /*1370*/  ISETP.NE.AND.EX P0, PT, RZ, UR5, PT, P0 ;  /* 0x00000005ff007c0c */ /* 0x000fda000bf05300 */
[----:B------:R-:W-:Y:S05]  /*1380*/  @!P0 BRA `(.L_x_15) ;  /* 0x00000000001c8947 */ /* 0x000fea0003800000 */
[----:B------:R-:W3:Y:S02]  /*1390*/  LDC.64 R12, c[0x0][0x5a0] ;  /* 0x00016800ff0c7b82 */ /* 0x000ee40000000a00 */
[----:B---3--:R-:W3:Y:S02]  /*13a0*/  LDG.E.64 R12, desc[UR18][R12.64] ;  /* 0x000000120c0c7981 */ /* 0x008ee4000c1e1b00 */
[----:B---3--:R-:W-:-:S04]  /*13b0*/  ISETP.NE.U32.AND P0, PT, R12, RZ, PT ;  /* 0x000000ff0c00720c */ /* 0x008fc80003f05070 */
[----:B------:R-:W-:-:S13]  /*13c0*/  ISETP.NE.AND.EX P0, PT, R13, RZ, PT, P0 ;  /* 0x000000ff0d00720c */ /* 0x000fda0003f05300 */
[----:B------:R-:W-:Y:S05]  /*13d0*/  @!P0 BRA `(.L_x_15) ;  /* 0x0000000000088947 */ /* 0x000fea0003800000 */
[----:B01----:R0:W5:Y:S01]  /*13e0*/  LD.E R9, desc[UR18][R12.64] ;  /* 0x000000120c097980 */ /* 0x003162000c101900 */
[----:B------:R-:W-:Y:S05]  /*13f0*/  BRA `(.L_x_16) ;  /* 0x0000000000207947 */ /* 0x000fea0003800000 */
.L_x_15:
[----:B------:R-:W-:Y:S02]  /*1400*/  ULDC.64 UR4, c[0x0][0x590] ;  /* 0x0001640000047ab9 */ /* 0x000fe40000000a00 */
[----:B------:R-:W-:-:S04]  /*1410*/  ISETP.NE.U32.AND P0, PT, RZ, UR4, PT ;  /* 0x00000004ff007c0c */ /* 0x000fc8000bf05070 */
[----:B------:R-:W-:-:S13]  /*1420*/  ISETP.NE.AND.EX P0, PT, RZ, UR5, PT, P0 ;  /* 0x00000005ff007c0c */ /* 0x000fda000bf05300 */
[----:B------:R-:W-:Y:S05]  /*1430*/  @!P0 BRA `(.L_x_17) ;  /* 0x00000000000c8947 */ /* 0x000fea0003800000 */
[----:B------:R-:W0:Y:S02]  /*1440*/  LDC.64 R12, c[0x0][0x590] ;  /* 0x00016400ff0c7b82 */ /* 0x000e240000000a00 */
[----:B01----:R1:W5:Y:S01]  /*1450*/  LDG.E R9, desc[UR18][R12.64] ;  /* 0x000000120c097981 */ /* 0x003362000c1e1900 */
[----:B------:R-:W-:Y:S05]  /*1460*/  BRA `(.L_x_16) ;  /* 0x0000000000047947 */ /* 0x000fea0003800000 */
.L_x_17:
[----:B01----:R-:W3:Y:S02]  /*1470*/  LDC R9, c[0x0][0x584] ;  /* 0x00016100ff097b82 */ /* 0x003ee40000000800 */
.L_x_16:
[----:B------:R-:W-:-:S13]  /*1480*/  LOP3.LUT P0, RZ, R14, 0xff, RZ, 0xc0, !PT ;  /* 0x000000ff0eff7812 */ /* 0x000fda000780c0ff */
[----:B------:R-:W-:Y:S05]  /*1490*/  @!P0 EXIT ;  /* 0x000000000000894d */ /* 0x000fea0003800000 */
[----:B------:R-:W-:Y:S01]  /*14a0*/  ULDC UR4, c[0x0][0x28c] ;  /* 0x0000a30000047ab9 */ /* 0x000fe20000000800 */
[----:B------:R-:W-:Y:S01]  /*14b0*/  LOP3.LUT R142, R4, 0x1, RZ, 0xfc, !PT ;  /* 0x00000001048e7812 */ /* 0x000fe200078efcff */
[----:B------:R-:W-:-:S04]  /*14c0*/  UIADD3 UR4, UR4, 0x1f, URZ ;  /* 0x0000001f04047890 */ /* 0x000fc8000fffe03f */
[----:B------:R-:W-:-:S04]  /*14d0*/  USHF.R.S32.HI UR5, URZ, 0x1f, UR4 ;  /* 0x0000001f3f057899 */ /* 0x000fc80008011404 */
[----:B------:R-:W-:-:S03]  /*14e0*/  ULEA.HI UR5, UR5, UR4, URZ, 0x5 ;  /* 0x0000000405057291 */ /* 0x000fc6000f8f283f */
[----:B------:R-:W-:Y:S01]  /*14f0*/  UMOV UR4, URZ ;  /* 0x0000003f00047c82 */ /* 0x000fe20008000000 */
[----:B------:R-:W-:-:S03]  /*1500*/  USHF.R.S32.HI UR9, URZ, 0x5, UR5 ;  /* 0x000000053f097899 */ /* 0x000fc60008011405 */
[----:B------:R-:W-:-:S09]  /*1510*/  UMOV UR5, URZ ;  /* 0x0000003f00057c82 */ /* 0x000fd20008000000 */
.L_x_172:
[----:B01----:R-:W-:Y:S01]  /*1520*/  LOP3.LUT R12, R0, 0x80, RZ, 0xc0, !PT ;  /* 0x00000080000c7812 */ /* 0x003fe200078ec0ff */
[----:B------:R-:W0:Y:S01]  /*1530*/  S2UR UR13, SR_CgaCtaId ;  /* 0x00000000000d79c3 */ /* 0x000e220000008800 */
[----:B------:R-:W-:Y:S01]  /*1540*/  UMOV UR12, 0x400 ;  /* 0x00000400000c7882 */ /* 0x000fe20000000000 */
[----:B------:R-:W-:Y:S01]  /*1550*/  UMOV UR6, URZ ;  /* 0x0000003f00067c82 */ /* 0x000fe20008000000 */
[----:B------:R-:W-:Y:S01]  /*1560*/  SHF.R.U32.HI R12, RZ, 0x7, R12 ;  /* 0x00000007ff0c7819 */ /* 0x000fe2000001160c */
[----:B------:R-:W-:Y:S01]  /*1570*/  UMOV UR7, URZ ;  /* 0x0000003f00077c82 */ /* 0x000fe20008000000 */
[----:B------:R-:W-:Y:S01]  /*1580*/  UMOV UR16, UR5 ;  /* 0x0000000500107c82 */ /* 0x000fe20008000000 */
[----:B------:R-:W-:Y:S02]  /*1590*/  CS2R R16, SRZ ;  /* 0x0000000000107805 */ /* 0x000fe4000001ff00 */
[----:B------:R-:W-:Y:S01]  /*15a0*/  CS2R R14, SRZ ;  /* 0x00000000000e7805 */ /* 0x000fe2000001ff00 */
[----:B------:R-:W1:Y:S01]  /*15b0*/  LDC R13, c[0x0][0x28c] ;  /* 0x0000a300ff0d7b82 */ /* 0x000e620000000800 */
[----:B------:R-:W4:Y:S01]  /*15c0*/  SHFL.IDX PT, R12, R12, RZ, 0x1f ;  /* 0x00001fff0c0c7589 */ /* 0x000f2200000e0000 */
[----:B------:R-:W-:-:S02]  /*15d0*/  CS2R R18, SRZ ;  /* 0x0000000000127805 */ /* 0x000fc4000001ff00 */
[----:B------:R-:W-:Y:S02]  /*15e0*/  CS2R R20, SRZ ;  /* 0x0000000000147805 */ /* 0x000fe4000001ff00 */
[----:B------:R-:W-:Y:S02]  /*15f0*/  CS2R R22, SRZ ;  /* 0x0000000000167805 */ /* 0x000fe4000001ff00 */
[----:B------:R-:W-:Y:S02]  /*1600*/  CS2R R88, SRZ ;  /* 0x0000000000587805 */ /* 0x000fe4000001ff00 */
[----:B------:R-:W-:Y:S02]  /*1610*/  CS2R R90, SRZ ;  /* 0x00000000005a7805 */ /* 0x000fe4000001ff00 */
[----:B------:R-:W-:Y:S02]  /*1620*/  CS2R R94, SRZ ;  /* 0x00000000005e7805 */ /* 0x000fe4000001ff00 */
        /* <DEDUP_REMOVED lines=16> */
[----:B-1----:R-:W-:Y:S02]  /*1730*/  ISETP.GE.AND P0, PT, R13, 0x1, PT ;  /* 0x000000010d00780c */ /* 0x002fe40003f06270 */
[----:B------:R-:W-:Y:S02]  /*1740*/  CS2R R126, SRZ ;  /* 0x00000000007e7805 */ /* 0x000fe4000001ff00 */
[----:B----4-:R-:W-:-:S02]  /*1750*/  R2UR UR8, R12 ;  /* 0x000000000c0872ca */ /* 0x010fc400000e0000 */
[----:B------:R-:W-:Y:S02]  /*1760*/  CS2R R128, SRZ ;  /* 0x0000000000807805 */ /* 0x000fe4000001ff00 */
[----:B------:R-:W-:Y:S02]  /*1770*/  CS2R R130, SRZ ;  /* 0x0000000000827805 */ /* 0x000fe4000001ff00 */
[----:B------:R-:W-:Y:S02]  /*1780*/  CS2R R132, SRZ ;  /* 0x0000000000847805 */ /* 0x000fe4000001ff00 */
[----:B------:R-:W-:Y:S02]  /*1790*/  CS2R R134, SRZ ;  /* 0x0000000000867805 */ /* 0x000fe4000001ff00 */
[----:B------:R-:W-:Y:S02]  /*17a0*/  CS2R R136, SRZ ;  /* 0x0000000000887805 */ /* 0x000fe4000001ff00 */
[----:B------:R-:W-:Y:S01]  /*17b0*/  CS2R R138, SRZ ;  /* 0x00000000008a7805 */ /* 0x000fe2000001ff00 */
[----:B------:R-:W-:Y:S01]  /*17c0*/  IMAD.MOV.U32 R141, RZ, RZ, RZ ;  /* 0x000000ffff8d7224 */ /* 0x000fe200078e00ff */
[----:B------:R-:W-:Y:S01]  /*17d0*/  CS2R R24, SRZ ;  /* 0x0000000000187805 */ /* 0x000fe2000001ff00 */
[----:B------:R-:W-:Y:S01]  /*17e0*/  IMAD.MOV.U32 R143, RZ, RZ, RZ ;  /* 0x000000ffff8f7224 */ /* 0x000fe200078e00ff */
[----:B---3--:R-:W-:Y:S01]  /*17f0*/  CS2R R26, SRZ ;  /* 0x00000000001a7805 */ /* 0x008fe2000001ff00 */
[----:B------:R-:W-:Y:S01]  /*1800*/  IMAD.U32 R144, RZ, RZ, UR4 ;  /* 0x00000004ff907e24 */ /* 0x000fe2000f8e00ff */
[----:B------:R-:W-:Y:S01]  /*1810*/  CS2R R28, SRZ ;  /* 0x00000000001c7805 */ /* 0x000fe2000001ff00 */
[----:B------:R-:W-:Y:S01]  /*1820*/  ULEA.HI UR10, UR8, UR8, URZ, 0x1 ;  /* 0x00000008080a7291 */ /* 0x000fe2000f8f083f */
[----:B------:R-:W-:-:S02]  /*1830*/  CS2R R30, SRZ ;  /* 0x00000000001e7805 */ /* 0x000fc4000001ff00 */
[----:B------:R-:W-:Y:S02]  /*1840*/  CS2R R32, SRZ ;  /* 0x0000000000207805 */ /* 0x000fe4000001ff00 */
[----:B------:R-:W-:Y:S01]  /*1850*/  CS2R R34, SRZ ;  /* 0x0000000000227805 */ /* 0x000fe2000001ff00 */
[----:B------:R-:W-:Y:S01]  /*1860*/  ULOP3.LUT UR11, UR10, 0x1ffffe, URZ, 0xc0, !UPT ;  /* 0x001ffffe0a0b7892 */ /* 0x000fe2000f8ec03f */
[----:B------:R-:W-:Y:S01]  /*1870*/  CS2R R36, SRZ ;  /* 0x0000000000247805 */ /* 0x000fe2000001ff00 */
[----:B0-----:R-:W-:Y:S01]  /*1880*/  ULEA UR10, UR13, UR12, 0x18 ;  /* 0x0000000c0d0a7291 */ /* 0x001fe2000f8ec03f */
[----:B------:R-:W-:Y:S01]  /*1890*/  CS2R R38, SRZ ;  /* 0x0000000000267805 */ /* 0x000fe2000001ff00 */
[----:B------:R-:W-:Y:S01]  /*18a0*/  UIADD3 UR11, UR8, -UR11, URZ ;  /* 0x8000000b080b7290 */ /* 0x000fe2000fffe03f */
[----:B------:R-:W-:Y:S02]  /*18b0*/  CS2R R40, SRZ ;  /* 0x0000000000287805 */ /* 0x000fe4000001ff00 */
[----:B------:R-:W-:Y:S01]  /*18c0*/  CS2R R42, SRZ ;  /* 0x00000000002a7805 */ /* 0x000fe2000001ff00 */
[----:B------:R-:W-:Y:S01]  /*18d0*/  UMOV UR8, URZ ;  /* 0x0000003f00087c82 */ /* 0x000fe20008000000 */
[----:B------:R-:W-:Y:S01]  /*18e0*/  ULEA UR11, UR11, UR10, 0xb ;  /* 0x0000000a0b0b7291 */ /* 0x000fe2000f8e583f */
[----:B------:R-:W-:-:S02]  /*18f0*/  CS2R R44, SRZ ;  /* 0x00000000002c7805 */ /* 0x000fc4000001ff00 */
[----:B------:R-:W-:Y:S02]  /*1900*/  CS2R R46, SRZ ;  /* 0x00000000002e7805 */ /* 0x000fe4000001ff00 */
[----:B------:R-:W-:Y:S01]  /*1910*/  CS2R R48, SRZ ;  /* 0x0000000000307805 */ /* 0x000fe2000001ff00 */
[----:B------:R-:W-:Y:S01]  /*1920*/  UIADD3 UR11, UR11, 0x280, URZ ;  /* 0x000002800b0b7890 */ /* 0x000fe2000fffe03f */
[----:B------:R-:W-:Y:S02]  /*1930*/  CS2R R50, SRZ ;  /* 0x0000000000327805 */ /* 0x000fe4000001ff00 */
[----:B------:R-:W-:Y:S02]  /*1940*/  CS2R R52, SRZ ;  /* 0x0000000000347805 */ /* 0x000fe4000001ff00 */
[----:B------:R-:W-:Y:S01]  /*1950*/  CS2R R54, SRZ ;  /* 0x0000000000367805 */ /* 0x000fe2000001ff00 */
[----:B------:R-:W-:Y:S01]  /*1960*/  USHF.R.U32.HI UR11, URZ, 0x4, UR11 ;  /* 0x000000043f0b7899 */ /* 0x000fe2000801160b */
[----:B------:R-:W-:-:S02]  /*1970*/  CS2R R56, SRZ ;  /* 0x0000000000387805 */ /* 0x000fc4000001ff00 */
[----:B------:R-:W-:Y:S02]  /*1980*/  CS2R R58, SRZ ;  /* 0x00000000003a7805 */ /* 0x000fe4000001ff00 */
[----:B------:R-:W-:Y:S01]  /*1990*/  CS2R R60, SRZ ;  /* 0x00000000003c7805 */ /* 0x000fe2000001ff00 */
[----:B------:R-:W-:Y:S01]  /*19a0*/  ULOP3.LUT UR11, UR11, 0x3fff, URZ, 0xc0, !UPT ;  /* 0x00003fff0b0b7892 */ /* 0x000fe2000f8ec03f */
        /* <DEDUP_REMOVED lines=12> */
[----:B------:R-:W-:Y:S01]  /*1a70*/  CS2R R86, SRZ ;  /* 0x0000000000567805 */ /* 0x000fe2000001ff00 */
[----:B------:R-:W-:Y:S06]  /*1a80*/  @!P0 BRA `(.L_x_18) ;  /* 0x00000008001c8947 */ /* 0x000fec0003800000 */
[----:B------:R-:W-:-:S13]  /*1a90*/  ISETP.NE.AND P1, PT, R142, 0x3, PT ;  /* 0x000000038e00780c */ /* 0x000fda0003f25270 */
[----:B------:R-:W-:Y:S05]  /*1aa0*/  @!P1 BRA `(.L_x_19) ;  /* 0x0000000000049947 */ /* 0x000fea0003800000 */
[----:B------:R-:W-:Y:S01]  /*1ab0*/  BPT.TRAP 0x1 ;  /* 0x000000040000795c */ /* 0x000fe20000300000 */
.L_x_19:
[----:B------:R-:W-:Y:S01]  /*1ac0*/  ULEA UR6, UR5, UR10, 0x3 ;  /* 0x0000000a05067291 */ /* 0x000fe2000f8e183f */
[----:B------:R-:W-:-:S05]  /*1ad0*/  IMAD.U32 R12, RZ, RZ, UR4 ;  /* 0x00000004ff0c7e24 */ /* 0x000fca000f8e00ff */
[----:B------:R-:W-:-:S04]  /*1ae0*/  SHF.L.U32 R12, R12, 0x1f, RZ ;  /* 0x0000001f0c0c7819 */ /* 0x000fc800000006ff */
[----:B------:R0:W1:Y:S01]  /*1af0*/  SYNCS.PHASECHK.TRANS64.TRYWAIT P0, [UR6], R12 ;  /* 0x0000000cff0075a7 */ /* 0x0000620008000146 */
[----:B------:R-:W-:Y:S05]  /*1b00*/  @!P1 BRA `(.L_x_20) ;  /* 0x0000000000049947 */ /* 0x000fea0003800000 */
[----:B------:R-:W-:Y:S01]  /*1b10*/  BPT.TRAP 0x1 ;  /* 0x000000040000795c */ /* 0x000fe20000300000 */
.L_x_20:
[----:B-1----:R-:W-:Y:S05]  /*1b20*/  @P0 BRA `(.L_x_21) ;  /* 0x0000000000080947 */ /* 0x002fea0003800000 */
[----:B------:R-:W1:Y:S02]  /*1b30*/  SYNCS.PHASECHK.TRANS64.TRYWAIT P0, [UR6], R12 ;  /* 0x0000000cff0075a7 */ /* 0x000e640008000146 */
[----:B-1----:R-:W-:Y:S05]  /*1b40*/  @!P0 BRA `(.L_x_22) ;  /* 0x0000008800748947 */ /* 0x002fea0003800000 */
.L_x_21:
[----:B------:R-:W-:Y:S01]  /*1b50*/  UIADD3 UR6, UR10, 0x1c280, URZ ;  /* 0x0001c2800a067890 */ /* 0x000fe2000fffe03f */
[----:B------:R-:W-:Y:S01]  /*1b60*/  WARPGROUP.ARRIVE ;  /* 0x00000000000079c5 */ /* 0x000fe20000000000 */
[----:B------:R-:W-:Y:S01]  /*1b70*/  ULDC UR7, c[0x0][0x50c] ;  /* 0x0001430000077ab9 */ /* 0x000fe20000000800 */
[----:B------:R-:W-:Y:S01]  /*1b80*/  ULOP3.LUT UR12, UR11, 0x10000, URZ, 0xfc, !UPT ;  /* 0x000100000b0c7892 */ /* 0x000fe2000f8efc3f */
[----:B------:R-:W-:Y:S01]  /*1b90*/  CS2R R16, SRZ ;  /* 0x0000000000107805 */ /* 0x000fe2000001ff00 */
[----:B------:R-:W-:Y:S01]  /*1ba0*/  UISETP.NE.AND UP0, UPT, UR7, 0x1, UPT ;  /* 0x000000010700788c */ /* 0x000fe2000bf05270 */
[----:B------:R-:W-:Y:S01]  /*1bb0*/  CS2R R14, SRZ ;  /* 0x00000000000e7805 */ /* 0x000fe2000001ff00 */
[----:B------:R-:W-:Y:S01]  /*1bc0*/  USHF.R.U32.HI UR6, URZ, 0x4, UR6 ;  /* 0x000000043f067899 */ /* 0x000fe20008011606 */
[----:B------:R-:W-:Y:S01]  /*1bd0*/  CS2R R18, SRZ ;  /* 0x0000000000127805 */ /* 0x000fe2000001ff00 */
[----:B------:R-:W-:Y:S01]  /*1be0*/  USEL UR7, URZ, 0x1, UP0 ;  /* 0x000000013f077887 */ /* 0x000fe20008000000 */
[----:B------:R-:W-:Y:S01]  /*1bf0*/  CS2R R20, SRZ ;  /* 0x0000000000147805 */ /* 0x000fe2000001ff00 */
[----:B------:R-:W-:Y:S01]  /*1c00*/  ULOP3.LUT UR6, UR6, 0x3fff, URZ, 0xc0, !UPT ;  /* 0x00003fff06067892 */ /* 0x000fe2000f8ec03f */
[----:B------:R-:W-:Y:S01]  /*1c10*/  CS2R R22, SRZ ;  /* 0x0000000000167805 */ /* 0x000fe2000001ff00 */
[----:B------:R-:W-:Y:S01]  /*1c20*/  ULEA UR12, UR5, UR12, 0x8 ;  /* 0x0000000c050c7291 */ /* 0x000fe2000f8e403f */
[----:B------:R-:W-:Y:S01]  /*1c30*/  CS2R R88, SRZ ;  /* 0x0000000000587805 */ /* 0x000fe2000001ff00 */
[----:B------:R-:W-:Y:S01]  /*1c40*/  ULOP3.LUT UR6, UR6, 0x10000, URZ, 0xfc, !UPT ;  /* 0x0001000006067892 */ /* 0x000fe2000f8efc3f */
[----:B------:R-:W-:Y:S01]  /*1c50*/  ISETP.NE.AND P0, PT, RZ, UR7, PT ;  /* 0x00000007ff007c0c */ /* 0x000fe2000bf05270 */
[----:B------:R-:W-:Y:S01]  /*1c60*/  UMOV UR13, 0xc0000010 ;  /* 0xc0000010000d7882 */ /* 0x000fe20000000000 */
[----:B------:R-:W-:Y:S01]  /*1c70*/  UMOV UR15, 0xc0000010 ;  /* 0xc0000010000f7882 */ /* 0x000fe20000000000 */
[----:B------:R-:W-:Y:S01]  /*1c80*/  ULEA UR14, UR5, UR6, 0x8 ;  /* 0x00000006050e7291 */ /* 0x000fe2000f8e403f */
[----:B------:R-:W-:-:S02]  /*1c90*/  CS2R R90, SRZ ;  /* 0x00000000005a7805 */ /* 0x000fc4000001ff00 */
[----:B------:R-:W-:Y:S01]  /*1ca0*/  CS2R R94, SRZ ;  /* 0x00000000005e7805 */ /* 0x000fe2000001ff00 */
[----:B------:R-:W-:Y:S01]  /*1cb0*/  UMOV UR6, 0x1 ;  /* 0x0000000100067882 */ /* 0x000fe20000000000 */
[----:B------:R-:W-:Y:S02]  /*1cc0*/  CS2R R92, SRZ ;  /* 0x00000000005c7805 */ /* 0x000fe4000001ff00 */
[----:B------:R-:W-:Y:S02]  /*1cd0*/  CS2R R96, SRZ ;  /* 0x0000000000607805 */ /* 0x000fe4000001ff00 */
[----:B------:R-:W-:Y:S02]  /*1ce0*/  CS2R R98, SRZ ;  /* 0x0000000000627805 */ /* 0x000fe4000001ff00 */
[----:B------:R-:W-:Y:S02]  /*1cf0*/  CS2R R100, SRZ ;  /* 0x0000000000647805 */ /* 0x000fe4000001ff00 */
[----:B------:R-:W-:Y:S01]  /*1d00*/  CS2R R102, SRZ ;  /* 0x0000000000667805 */ /* 0x000fe2000001ff00 */
[----:B------:R-:W-:Y:S01]  /*1d10*/  QGMMA.64x128x32.F32.E5M2.E5M2 R24, gdesc[UR12], RZ, !UPT, gsb0 ;  /* 0x01e000000c1879f3 */ /* 0x000fe2000c0038ff */
        /* <DEDUP_REMOVED lines=17> */
[----:B------:R-:W-:Y:S01]  /*1e30*/  CS2R R138, SRZ ;  /* 0x00000000008a7805 */ /* 0x000fe2000001ff00 */
[----:B------:R-:W-:Y:S02]  /*1e40*/  IMAD.MOV.U32 R141, RZ, RZ, RZ ;  /* 0x000000ffff8d7224 */ /* 0x000fe400078e00ff */
[----:B------:R-:W-:Y:S01]  /*1e50*/  IMAD.MOV.U32 R143, RZ, RZ, RZ ;  /* 0x000000ffff8f7224 */ /* 0x000fe200078e00ff */
[----:B------:R-:W-:Y:S06]  /*1e60*/  @!P0 BRA `(.L_x_23) ;  /* 0x0000000400088947 */ /* 0x000fec0003800000 */
[----:B------:R-:W-:Y:S02]  /*1e70*/  WARPGROUP.DEPBAR.LE gsb0, 0x0 ;  /* 0x00008000000079c5 */ /* 0x000fe40000010000 */
[----:B------:R-:W-:-:S01]  /*1e80*/  FADD R143, RZ, R24 ;  /* 0x00000018ff8f7221 */ /* 0x000fc20000000000 */
[----:B------:R-:W-:Y:S01]  /*1e90*/  FADD R138, RZ, R25 ;  /* 0x00000019ff8a7221 */ /* 0x000fe20000000000 */
        /* <DEDUP_REMOVED lines=62> */
[----:B------:R-:W-:-:S06]  /*2280*/  UMOV UR6, URZ ;  /* 0x0000003f00067c82 */ /* 0x000fcc0008000000 */
.L_x_23:
[----:B------:R-:W-:-:S04]  /*2290*/  UIADD3 UR16, UR5, 0x1, URZ ;  /* 0x0000000105107890 */ /* 0x000fc8000fffe03f */
[----:B------:R-:W-:-:S04]  /*22a0*/  UISETP.NE.AND UP0, UPT, UR16, 0x1c, UPT ;  /* 0x0000001c1000788c */ /* 0x000fc8000bf05270 */
[----:B------:R-:W-:Y:S02]  /*22b0*/  USEL UR8, URZ, 0x1, UP0 ;  /* 0x000000013f087887 */ /* 0x000fe40008000000 */
[----:B------:R-:W-:Y:S02]  /*22c0*/  USEL UR16, UR16, URZ, UP0 ;  /* 0x0000003f10107287 */ /* 0x000fe40008000000 */
[----:B------:R-:W-:-:S06]  /*22d0*/  ULOP3.LUT UR8, UR4, UR8, URZ, 0x3c, !UPT ;  /* 0x0000000804087292 */ /* 0x000fcc000f8e3c3f */
[----:B------:R-:W-:Y:S01]  /*22e0*/  IMAD.U32 R144, RZ, RZ, UR8 ;  /* 0x00000008ff907e24 */ /* 0x000fe2000f8e00ff */
[----:B------:R-:W-:-:S06]  /*22f0*/  UMOV UR8, 0x1 ;  /* 0x0000000100087882 */ /* 0x000fcc0000000000 */
.L_x_18:
[----:B------:R-:W-:-:S04]  /*2300*/  UISETP.LT.AND UP0, UPT, UR9, 0x1, UPT ;  /* 0x000000010900788c */ /* 0x000fc8000bf01270 */
[----:B------:R-:W-:-:S04]  /*2310*/  USEL UR12, UR9, 0x1, UP0 ;  /* 0x00000001090c7887 */ /* 0x000fc80008000000 */
[----:B------:R-:W-:-:S04]  /*2320*/  UIADD3 UR12, UR9, -UR12, URZ ;  /* 0x8000000c090c7290 */ /* 0x000fc8000fffe03f */
[----:B------:R-:W-:-:S06]  /*2330*/  UISETP.GE.AND UP0, UPT, UR12, 0x1, UPT ;  /* 0x000000010c00788c */ /* 0x000fcc000bf06270 */
[----:B------:R-:W-:-:S13]  /*2340*/  PLOP3.LUT P0, PT, PT, PT, UP0, 0x80, 0x0 ;  /* 0x000000000000781c */ /* 0x000fda0003f0f008 */
[----:B------:R-:W-:Y:S05]  /*2350*/  @!P0 BRA `(.L_x_24) ;  /* 0x0000000400f48947 */ /* 0x000fea0003800000 */
[----:B01----:R-:W-:Y:S01]  /*2360*/  IMAD.U32 R12, RZ, RZ, UR12 ;  /* 0x0000000cff0c7e24 */ /* 0x003fe2000f8e00ff */
[----:B------:R-:W-:Y:S01]  /*2370*/  ULDC UR17, c[0x0][0x50c] ;  /* 0x0001430000117ab9 */ /* 0x000fe20000000800 */
[----:B------:R-:W-:-:S07]  /*2380*/  IMAD.U32 R13, RZ, RZ, UR5 ;  /* 0x00000005ff0d7e24 */ /* 0x000fce000f8e00ff */
.L_x_32:
[----:B------:R-:W-:-:S13]  /*2390*/  ISETP.NE.AND P1, PT, R142, 0x3, PT ;  /* 0x000000038e00780c */ /* 0x000fda0003f25270 */
[----:B------:R-:W-:Y:S05]  /*23a0*/  @!P1 BRA `(.L_x_25) ;  /* 0x0000000000049947 */ /* 0x000fea0003800000 */
[----:B------:R-:W-:Y:S01]  /*23b0*/  BPT.TRAP 0x1 ;  /* 0x000000040000795c */ /* 0x000fe20000300000 */
.L_x_25:
[----:B------:R-:W0:Y:S01]  /*23c0*/  S2UR UR12, SR_CgaCtaId ;  /* 0x00000000000c79c3 */ /* 0x000e220000008800 */
[----:B------:R-:W-:Y:S01]  /*23d0*/  UMOV UR10, 0x400 ;  /* 0x00000400000a7882 */ /* 0x000fe20000000000 */
[----:B------:R-:W-:Y:S01]  /*23e0*/  SHF.L.U32 R140, R144, 0x1f, RZ ;  /* 0x0000001f908c7819 */ /* 0x000fe200000006ff */
[----:B0-----:R-:W-:-:S04]  /*23f0*/  ULEA UR10, UR12, UR10, 0x18 ;  /* 0x0000000a0c0a7291 */ /* 0x001fc8000f8ec03f */
[----:B------:R-:W-:-:S09]  /*2400*/  ULEA UR12, UR16, UR10, 0x3 ;  /* 0x0000000a100c7291 */ /* 0x000fd2000f8e183f */
[----:B------:R0:W1:Y:S01]  /*2410*/  SYNCS.PHASECHK.TRANS64.TRYWAIT P0, [UR12], R140 ;  /* 0x0000008cff0075a7 */ /* 0x000062000800014c */
[----:B------:R-:W-:Y:S05]  /*2420*/  @!P1 BRA `(.L_x_26) ;  /* 0x0000000000049947 */ /* 0x000fea0003800000 */
[----:B------:R-:W-:Y:S01]  /*2430*/  BPT.TRAP 0x1 ;  /* 0x000000040000795c */ /* 0x000fe20000300000 */
.L_x_26:
[----:B-1----:R-:W-:Y:S05]  /*2440*/  @P0 BRA `(.L_x_27) ;  /* 0x0000000000080947 */ /* 0x002fea0003800000 */
[----:B------:R-:W1:Y:S02]  /*2450*/  SYNCS.PHASECHK.TRANS64.TRYWAIT P0, [UR12], R140 ;  /* 0x0000008cff0075a7 */ /* 0x000e64000800014c */
[----:B-1----:R-:W-:Y:S05]  /*2460*/  @!P0 BRA `(.L_x_28) ;  /* 0x0000008000448947 */ /* 0x002fea0003800000 */
.L_x_27:
[----:B------:R-:W-:Y:S01]  /*2470*/  UIADD3 UR12, UR10, 0x1c280, URZ ;  /* 0x0001c2800a0c7890 */ /* 0x000fe2000fffe03f */
[----:B------:R-:W-:Y:S01]  /*2480*/  WARPGROUP.ARRIVE ;  /* 0x00000000000079c5 */ /* 0x000fe20000000000 */
[----:B------:R-:W-:Y:S02]  /*2490*/  UISETP.NE.AND UP0, UPT, UR7, URZ, UPT ;  /* 0x0000003f0700728c */ /* 0x000fe4000bf05270 */
[----:B------:R-:W-:Y:S02]  /*24a0*/  USHF.R.U32.HI UR12, URZ, 0x4, UR12 ;  /* 0x000000043f0c7899 */ /* 0x000fe4000801160c */
[----:B------:R-:W-:Y:S02]  /*24b0*/  USEL UR8, UR8, URZ, !UP0 ;  /* 0x0000003f08087287 */ /* 0x000fe4000c000000 */
[----:B------:R-:W-:Y:S02]  /*24c0*/  ULOP3.LUT UR7, UR12, 0x3fff, URZ, 0xc0, !UPT ;  /* 0x00003fff0c077892 */ /* 0x000fe4000f8ec03f */
[----:B------:R-:W-:-:S02]  /*24d0*/  ULOP3.LUT UR12, UR11, 0x10000, URZ, 0xfc, !UPT ;  /* 0x000100000b0c7892 */ /* 0x000fc4000f8efc3f */
[----:B------:R-:W-:Y:S02]  /*24e0*/  ULOP3.LUT UR7, UR7, 0x10000, URZ, 0xfc, !UPT ;  /* 0x0001000007077892 */ /* 0x000fe4000f8efc3f */
[----:B------:R-:W-:Y:S02]  /*24f0*/  UISETP.NE.U32.AND UP0, UPT, UR8, URZ, UPT ;  /* 0x0000003f0800728c */ /* 0x000fe4000bf05070 */
[----:B------:R-:W-:Y:S02]  /*2500*/  ULEA UR12, UR16, UR12, 0x8 ;  /* 0x0000000c100c7291 */ /* 0x000fe4000f8e403f */
[----:B------:R-:W-:Y:S01]  /*2510*/  ULEA UR14, UR16, UR7, 0x8 ;  /* 0x00000007100e7291 */ /* 0x000fe2000f8e403f */
[----:B------:R-:W-:Y:S01]  /*2520*/  UMOV UR13, 0xc0000010 ;  /* 0xc0000010000d7882 */ /* 0x000fe20000000000 */
[----:B------:R-:W-:Y:S01]  /*2530*/  UMOV UR15, 0xc0000010 ;  /* 0xc0000010000f7882 */ /* 0x000fe20000000000 */
[----:B------:R-:W-:-:S06]  /*2540*/  UIADD3 UR6, UR6, 0x1, URZ ;  /* 0x0000000106067890 */ /* 0x000fcc000fffe03f */
[----:B------:R-:W-:Y:S01]  /*2550*/  QGMMA.64x128x32.F32.E5M2.E5M2 R24, gdesc[UR12], R24, UP0, gsb0 ;  /* 0x01e000000c1879f3 */ /* 0x000fe2000b803818 */
[----:B------:R-:W-:-:S04]  /*2560*/  UISETP.NE.AND UP0, UPT, UR6, UR17, UPT ;  /* 0x000000110600728c */ /* 0x000fc8000bf05270 */
[----:B------:R-:W-:-:S06]  /*2570*/  USEL UR7, URZ, 0x1, UP0 ;  /* 0x000000013f077887 */ /* 0x000fcc0008000000 */
[----:B------:R-:W-:Y:S01]  /*2580*/  ISETP.NE.AND P0, PT, RZ, UR7, PT ;  /* 0x00000007ff007c0c */ /* 0x000fe2000bf05270 */
[----:B------:R-:W-:-:S12]  /*2590*/  WARPGROUP.DEPBAR.LE gsb0, 0x1 ;  /* 0x00008000000079c5 */ /* 0x000fd80000010100 */
[----:B------:R-:W-:Y:S05]  /*25a0*/  @!P0 BRA `(.L_x_29) ;  /* 0x0000000400088947 */ /* 0x000fea0003800000 */
[----:B------:R-:W-:Y:S02]  /*25b0*/  WARPGROUP.DEPBAR.LE gsb0, 0x0 ;  /* 0x00008000000079c5 */ /* 0x000fe40000010000 */
[----:B------:R-:W-:-:S01]  /*25c0*/  FADD R143, R24, R143 ;  /* 0x0000008f188f7221 */ /* 0x000fc20000000000 */
[----:B------:R-:W-:Y:S01]  /*25d0*/  FADD R138, R25, R138 ;  /* 0x0000008a198a7221 */ /* 0x000fe20000000000 */
        /* <DEDUP_REMOVED lines=62> */
[----:B------:R-:W-:-:S06]  /*29c0*/  UMOV UR6, URZ ;  /* 0x0000003f00067c82 */ /* 0x000fcc0008000000 */
.L_x_29:
[----:B------:R-:W-:Y:S05]  /*29d0*/  @!P1 BRA `(.L_x_30) ;  /* 0x0000000000049947 */ /* 0x000fea0003800000 */
[----:B------:R-:W-:Y:S01]  /*29e0*/  BPT.TRAP 0x1 ;  /* 0x000000040000795c */ /* 0x000fe20000300000 */
.L_x_30:
[----:B------:R-:W-:-:S13]  /*29f0*/  ISETP.NE.AND P0, PT, R6, RZ, PT ;  /* 0x000000ff0600720c */ /* 0x000fda0003f05270 */
[----:B01----:R-:W-:-:S05]  /*2a00*/  @P0 LEA R140, R13, UR10, 0x3 ;  /* 0x0000000a0d8c0c11 */ /* 0x003fca000f8e18ff */
[----:B------:R-:W-:-:S05]  /*2a10*/  @P0 VIADD R140, R140, 0xe0 ;  /* 0x000000e08c8c0836 */ /* 0x000fca0000000000 */
[----:B------:R-:W-:-:S04]  /*2a20*/  @P0 PRMT R140, R5, 0x654, R140 ;  /* 0x00000654058c0816 */ /* 0x000fc8000000008c */
[----:B------:R0:W-:Y:S01]  /*2a30*/  @P0 SYNCS.ARRIVE.TRANS64.RED.A1T0 RZ, [R140+URZ], RZ ;  /* 0x000000ff8cff09a7 */ /* 0x0001e2000810043f */
[----:B------:R-:W-:-:S13]  /*2a40*/  ISETP.GT.U32.AND P0, PT, R4, 0x1, PT ;  /* 0x000000010400780c */ /* 0x000fda0003f04070 */
[----:B0-----:R-:W-:Y:S05]  /*2a50*/  @P0 BRA `(.L_x_31) ;  /* 0x0000000000040947 */ /* 0x001fea0003800000 */
[----:B------:R-:W-:Y:S01]  /*2a60*/  BPT.TRAP 0x1 ;  /* 0x000000040000795c */ /* 0x000fe20000300000 */
.L_x_31:
[----:B------:R-:W-:Y:S01]  /*2a70*/  UIADD3 UR16, UR16, 0x1, URZ ;  /* 0x0000000110107890 */ /* 0x000fe2000fffe03f */
[C---:B------:R-:W-:Y:S01]  /*2a80*/  ISETP.GT.AND P1, PT, R12.reuse, 0x1, PT ;  /* 0x000000010c00780c */ /* 0x040fe20003f24270 */
[----:B------:R-:W-:Y:S02]  /*2a90*/  VIADD R13, R13, 0x1 ;  /* 0x000000010d0d7836 */ /* 0x000fe40000000000 */
[----:B------:R-:W-:Y:S01]  /*2aa0*/  UISETP.NE.AND UP0, UPT, UR16, 0x1c, UPT ;  /* 0x0000001c1000788c */ /* 0x000fe2000bf05270 */
[----:B------:R-:W-:Y:S02]  /*2ab0*/  VIADD R12, R12, 0xffffffff ;  /* 0xffffffff0c0c7836 */ /* 0x000fe40000000000 */
[C---:B------:R-:W-:Y:S01]  /*2ac0*/  ISETP.NE.AND P0, PT, R13.reuse, 0x1c, PT ;  /* 0x0000001c0d00780c */ /* 0x040fe20003f05270 */
[----:B------:R-:W-:Y:S02]  /*2ad0*/  USEL UR8, URZ, 0x1, UP0 ;  /* 0x000000013f087887 */ /* 0x000fe40008000000 */
[----:B------:R-:W-:Y:S01]  /*2ae0*/  USEL UR16, UR16, URZ, UP0 ;  /* 0x0000003f10107287 */ /* 0x000fe20008000000 */
[----:B------:R-:W-:-:S03]  /*2af0*/  SEL R13, R13, RZ, P0 ;  /* 0x000000ff0d0d7207 */ /* 0x000fc60000000000 */
[----:B------:R-:W-:Y:S01]  /*2b00*/  LOP3.LUT R144, R144, UR8, RZ, 0x3c, !PT ;  /* 0x0000000890907c12 */ /* 0x000fe2000f8e3cff */
[----:B------:R-:W-:Y:S01]  /*2b10*/  UMOV UR8, 0x1 ;  /* 0x0000000100087882 */ /* 0x000fe20000000000 */
[----:B------:R-:W-:Y:S06]  /*2b20*/  @P1 BRA `(.L_x_32) ;  /* 0xfffffff800181947 */ /* 0x000fec000383ffff */
.L_x_24:
[----:B------:R-:W-:Y:S01]  /*2b30*/  UISETP.NE.AND UP0, UPT, UR6, URZ, UPT ;  /* 0x0000003f0600728c */ /* 0x000fe2000bf05270 */
[----:B01----:R-:W0:Y:S03]  /*2b40*/  LDC R12, c[0x0][0x28c] ;  /* 0x0000a300ff0c7b82 */ /* 0x003e260000000800 */
[----:B------:R-:W-:-:S06]  /*2b50*/  USEL UR6, URZ, 0x1, !UP0 ;  /* 0x000000013f067887 */ /* 0x000fcc000c000000 */
[----:B------:R-:W-:Y:S02]  /*2b60*/  ISETP.NE.AND P0, PT, RZ, UR6, PT ;  /* 0x00000006ff007c0c */ /* 0x000fe4000bf05270 */
[----:B0-----:R-:W-:-:S11]  /*2b70*/  ISETP.GE.AND P1, PT, R12, 0x1, PT ;  /* 0x000000010c00780c */ /* 0x001fd60003f26270 */
[----:B------:R-:W-:Y:S05]  /*2b80*/  @!P0 BRA `(.L_x_33) ;  /* 0x0000000400048947 */ /* 0x000fea0003800000 */
[----:B------:R-:W-:Y:S02]  /*2b90*/  WARPGROUP.DEPBAR.LE gsb0, 0x0 ;  /* 0x00008000000079c5 */ /* 0x000fe40000010000 */
[----:B------:R-:W-:Y:S01]  /*2ba0*/  FADD R143, R24, R143 ;  /* 0x0000008f188f7221 */ /* 0x000fe20000000000 */
        /* <DEDUP_REMOVED lines=62> */
[----:B------:R-:W-:-:S07]  /*2f90*/  FADD R16, R16, R87 ;  /* 0x0000005710107221 */ /* 0x000fce0000000000 */
.L_x_33:
[----:B------:R-:W-:Y:S02]  /*2fa0*/  WARPGROUP.DEPBAR.LE gsb0, 0x0 ;  /* 0x00008000000079c5 */ /* 0x000fe40000010000 */
[----:B------:R-:W-:Y:S05]  /*2fb0*/  @!P1 BRA `(.L_x_34) ;  /* 0x0000000000549947 */ /* 0x000fea0003800000 */
[----:B------:R-:W-:-:S13]  /*2fc0*/  ISETP.NE.AND P0, PT, R142, 0x3, PT ;  /* 0x000000038e00780c */ /* 0x000fda0003f05270 */
[----:B------:R-:W-:Y:S05]  /*2fd0*/  @!P0 BRA `(.L_x_35) ;  /* 0x0000000000048947 */ /* 0x000fea0003800000 */
[----:B------:R-:W-:Y:S01]  /*2fe0*/  BPT.TRAP 0x1 ;  /* 0x000000040000795c */ /* 0x000fe20000300000 */
.L_x_35:
[----:B------:R-:W-:Y:S01]  /*2ff0*/  ISETP.NE.AND P0, PT, R6, RZ, PT ;  /* 0x000000ff0600720c */ /* 0x000fe20003f05270 */
[----:B------:R-:W-:Y:S01]  /*3000*/  BSSY B0, `(.L_x_36) ;  /* 0x000000e000007945 */ /* 0x000fe20003800000 */
[----:B------:R-:W-:-:S11]  /*3010*/  ISETP.GT.U32.AND P1, PT, R4, 0x1, PT ;  /* 0x000000010400780c */ /* 0x000fd60003f24070 */
[----:B------:R-:W-:Y:S05]  /*3020*/  @!P0 BRA `(.L_x_37) ;  /* 0x00000000002c8947 */ /* 0x000fea0003800000 */
[----:B------:R-:W-:-:S04]  /*3030*/  UISETP.LT.AND UP0, UPT, UR9, 0x1, UPT ;  /* 0x000000010900788c */ /* 0x000fc8000bf01270 */
[----:B------:R-:W-:-:S04]  /*3040*/  USEL UR8, UR9, 0x1, UP0 ;  /* 0x0000000109087887 */ /* 0x000fc80008000000 */
[----:B------:R-:W-:-:S04]  /*3050*/  UIADD3 UR8, UR5, UR9, -UR8 ;  /* 0x0000000905087290 */ /* 0x000fc8000fffe808 */
[----:B------:R-:W-:-:S04]  /*3060*/  USHF.R.U32.HI UR6, URZ, 0x2, UR8 ;  /* 0x000000023f067899 */ /* 0x000fc80008011608 */
[----:B------:R-:W-:-:S04]  /*3070*/  UIMAD.WIDE.U32 UR6, UR6, 0x24924925, URZ ;  /* 0x24924925060678a5 */ /* 0x000fc8000f8e003f */
[----:B------:R-:W-:-:S04]  /*3080*/  UIMAD UR6, UR7, -0x1c, UR8 ;  /* 0xffffffe4070678a4 */ /* 0x000fc8000f8e0208 */
[----:B------:R-:W-:-:S04]  /*3090*/  ULEA UR6, UR6, UR10, 0x3 ;  /* 0x0000000a06067291 */ /* 0x000fc8000f8e183f */
[----:B------:R-:W-:-:S06]  /*30a0*/  UIADD3 UR6, UR6, 0xe0, URZ ;  /* 0x000000e006067890 */ /* 0x000fcc000fffe03f */
[----:B------:R-:W-:-:S05]  /*30b0*/  IMAD.U32 R12, RZ, RZ, UR6 ;  /* 0x00000006ff0c7e24 */ /* 0x000fca000f8e00ff */
[----:B------:R-:W-:-:S04]  /*30c0*/  PRMT R12, R5, 0x654, R12 ;  /* 0x00000654050c7816 */ /* 0x000fc8000000000c */
[----:B------:R0:W-:Y:S03]  /*30d0*/  SYNCS.ARRIVE.TRANS64.RED.A1T0 RZ, [R12+URZ], RZ ;  /* 0x000000ff0cff79a7 */ /* 0x0001e6000810043f */
.L_x_37:
[----:B------:R-:W-:Y:S05]  /*30e0*/  BSYNC B0 ;  /* 0x0000000000007941 */ /* 0x000fea0003800000 */
.L_x_36:
[----:B------:R-:W-:Y:S05]  /*30f0*/  @P1 BRA `(.L_x_34) ;  /* 0x0000000000041947 */ /* 0x000fea0003800000 */
[----:B------:R-:W-:Y:S01]  /*3100*/  BPT.TRAP 0x1 ;  /* 0x000000040000795c */ /* 0x000fe20000300000 */
.L_x_34:
[----:B------:R-:W1:Y:S01]  /*3110*/  LDC R26, c[0x0][0x288] ;  /* 0x0000a200ff1a7b82 */ /* 0x000e620000000800 */
[--C-:B0-----:R-:W-:Y:S01]  /*3120*/  SHF.R.U32.HI R12, RZ, 0x2, R0.reuse ;  /* 0x00000002ff0c7819 */ /* 0x101fe20000011600 */
[----:B------:R-:W-:Y:S01]  /*3130*/  IMAD.SHL.U32 R29, R11, 0x80, RZ ;  /* 0x000000800b1d7824 */ /* 0x000fe200078e00ff */
[----:B------:R-:W-:Y:S01]  /*3140*/  SHF.R.U32.HI R25, RZ, 0x7, R0 ;  /* 0x00000007ff197819 */ /* 0x000fe20000011600 */
[----:B------:R-:W-:Y:S01]  /*3150*/  UIADD3 UR5, UR9, UR5, URZ ;  /* 0x0000000509057290 */ /* 0x000fe2000fffe03f */
[----:B------:R-:W-:Y:S01]  /*3160*/  LOP3.LUT R13, R12, 0x7, RZ, 0xc0, !PT ;  /* 0x000000070c0d7812 */ /* 0x000fe200078ec0ff */
[----:B------:R-:W-:Y:S01]  /*3170*/  IMAD.SHL.U32 R31, R10, 0x80, RZ ;  /* 0x000000800a1f7824 */ /* 0x000fe200078e00ff */
[----:B------:R-:W-:Y:S01]  /*3180*/  LOP3.LUT R12, R25, 0x1, RZ, 0xc0, !PT ;  /* 0x00000001190c7812 */ /* 0x000fe200078ec0ff */
[----:B------:R-:W-:Y:S01]  /*3190*/  UISETP.GT.U32.AND UP0, UPT, UR5, 0x1b, UPT ;  /* 0x0000001b0500788c */ /* 0x000fe2000bf04070 */
[----:B------:R-:W-:Y:S01]  /*31a0*/  LOP3.LUT R24, R0, 0x60, RZ, 0xc0, !PT ;  /* 0x0000006000187812 */ /* 0x000fe200078ec0ff */
[----:B------:R-:W-:Y:S01]  /*31b0*/  ULDC UR12, c[0x0][0x284] ;  /* 0x0000a100000c7ab9 */ /* 0x000fe20000000800 */
[----:B------:R-:W-:Y:S01]  /*31c0*/  UISETP.GE.U32.AND UP1, UPT, UR9, 0x1c, UPT ;  /* 0x0000001c0900788c */ /* 0x000fe2000bf26070 */
[----:B------:R-:W-:Y:S01]  /*31d0*/  IMAD.SHL.U32 R30, R12, 0x40, RZ ;  /* 0x000000400c1e7824 */ /* 0x000fe200078e00ff */
[----:B------:R-:W-:Y:S01]  /*31e0*/  SHF.R.U32.HI R28, RZ, 0x1, R24 ;  /* 0x00000001ff1c7819 */ /* 0x000fe20000011618 */
[----:B------:R-:W-:Y:S01]  /*31f0*/  UISETP.LT.U32.AND UP0, UPT, UR9, 0x1c, UP0 ;  /* 0x0000001c0900788c */ /* 0x000fe20008701070 */
[----:B------:R-:W-:Y:S01]  /*3200*/  LOP3.LUT R24, R0, 0x3, RZ, 0xc0, !PT ;  /* 0x0000000300187812 */ /* 0x000fe200078ec0ff */
[----:B------:R-:W-:Y:S01]  /*3210*/  USHF.R.U32.HI UR6, URZ, 0x2, UR5 ;  /* 0x000000023f067899 */ /* 0x000fe20008011605 */
[--C-:B------:R-:W-:Y:S01]  /*3220*/  IADD3 R25, RZ, -R28, -R13.reuse ;  /* 0x8000001cff197210 */ /* 0x100fe20007ffe80d */
[----:B------:R-:W-:Y:S01]  /*3230*/  USEL UR8, URZ, 0x1, !UP0 ;  /* 0x000000013f087887 */ /* 0x000fe2000c000000 */
[----:B------:R-:W-:Y:S01]  /*3240*/  LOP3.LUT R13, R30, 0x40, R13, 0xe2, !PT ;  /* 0x000000401e0d7812 */ /* 0x000fe200078ee20d */
[----:B------:R-:W-:Y:S01]  /*3250*/  ULDC.64 UR10, c[0x0][0x5d0] ;  /* 0x00017400000a7ab9 */ /* 0x000fe20000000a00 */
[----:B------:R-:W-:Y:S01]  /*3260*/  SHF.R.S32.HI R34, RZ, 0x1f, R7 ;  /* 0x0000001fff227819 */ /* 0x000fe20000011407 */
[----:B------:R-:W-:Y:S01]  /*3270*/  IMAD R12, R12, -0x40, R25 ;  /* 0xffffffc00c0c7824 */ /* 0x000fe200078e0219 */
[----:B------:R-:W-:Y:S01]  /*3280*/  UIMAD.WIDE.U32 UR6, UR6, 0x24924925, URZ ;  /* 0x24924925060678a5 */ /* 0x000fe2000f8e003f */
[----:B-1----:R-:W-:Y:S01]  /*3290*/  IMAD R30, R24, -0x2, R26 ;  /* 0xfffffffe181e7824 */ /* 0x002fe200078e021a */
[----:B------:R-:W-:Y:S01]  /*32a0*/  ISETP.GE.AND P0, PT, R29, R26, PT ;  /* 0x0000001a1d00720c */ /* 0x000fe20003f06270 */
[----:B------:R-:W-:Y:S01]  /*32b0*/  IMAD.SHL.U32 R24, R0, 0x2, RZ ;  /* 0x0000000200187824 */ /* 0x000fe200078e00ff */
[----:B------:R-:W-:Y:S01]  /*32c0*/  ULOP3.LUT UR4, UR4, UR8, URZ, 0x3c, !UPT ;  /* 0x0000000804047292 */ /* 0x000fe2000f8e3c3f */
[----:B------:R-:W-:Y:S01]  /*32d0*/  IMAD R32, R34, UR10, RZ ;  /* 0x0000000a22207c24 */ /* 0x000fe2000f8e02ff */
[----:B------:R-:W-:Y:S01]  /*32e0*/  ISETP.GE.OR P0, PT, R31, UR12, P0 ;  /* 0x0000000c1f007c0c */ /* 0x000fe20008706670 */
[----:B------:R-:W-:Y:S01]  /*32f0*/  IMAD.WIDE R26, R10, 0x80, RZ ;  /* 0x000000800a1a7825 */ /* 0x000fe200078e02ff */
[----:B------:R-:W-:Y:S01]  /*3300*/  LOP3.LUT R24, R29, 0x6, R24, 0xf8, !PT ;  /* 0x000000061d187812 */ /* 0x000fe200078ef818 */
[----:B------:R-:W-:Y:S01]  /*3310*/  UIMAD UR5, UR7, -0x1c, UR5 ;  /* 0xffffffe4070578a4 */ /* 0x000fe2000f8e0205 */
[----:B------:R-:W-:Y:S01]  /*3320*/  IADD3 R36, -R31, UR12, R12 ;  /* 0x0000000c1f247c10 */ /* 0x000fe2000fffe10c */
[----:B------:R-:W-:Y:S01]  /*3330*/  IMAD R33, R7, UR11, R32 ;  /* 0x0000000b07217c24 */ /* 0x000fe2000f8e0220 */
[----:B------:R-:W-:Y:S01]  /*3340*/  SHF.R.S32.HI R25, RZ, 0x1f, R24 ;  /* 0x0000001fff197819 */ /* 0x000fe20000011418 */
[----:B------:R-:W-:Y:S01]  /*3350*/  @UP1 ULOP3.LUT UR4, UR4, 0x1, UR7, 0x78, !UPT ;  /* 0x0000000104041892 */ /* 0x000fe2000f8e7807 */
[----:B------:R-:W-:Y:S01]  /*3360*/  LOP3.LUT R35, R26, R13, R28, 0xfe, !PT ;  /* 0x0000000d1a237212 */ /* 0x000fe200078efe1c */
[----:B------:R-:W-:-:S02]  /*3370*/  IMAD.IADD R29, R30, 0x1, -R29 ;  /* 0x000000011e1d7824 */ /* 0x000fc400078e0a1d */
[----:B------:R-:W-:-:S04]  /*3380*/  IMAD.WIDE.U32 R10, R7, UR10, R24 ;  /* 0x0000000a070a7c25 */ /* 0x000fc8000f8e0018 */
[----:B------:R-:W-:Y:S02]  /*3390*/  IMAD.IADD R11, R11, 0x1, R33 ;  /* 0x000000010b0b7824 */ /* 0x000fe400078e0221 */
[----:B------:R-:W-:Y:S01]  /*33a0*/  IMAD.MOV.U32 R28, RZ, RZ, -0x1 ;  /* 0xffffffffff1c7424 */ /* 0x000fe200078e00ff */
[----:B------:R-:W-:Y:S06]  /*33b0*/  @P0 BRA `(.L_x_38) ;  /* 0x0000004400a40947 */ /* 0x000fec0003800000 */
[----:B------:R-:W0:Y:S01]  /*33c0*/  LDC.64 R32, c[0x0][0x5c8] ;  /* 0x00017200ff207b82 */ /* 0x000e220000000a00 */
[----:B------:R-:W-:Y:S01]  /*33d0*/  ULDC.64 UR6, c[0x0][0x5c0] ;  /* 0x0001700000067ab9 */ /* 0x000fe20000000a00 */
[----:B------:R-:W-:Y:S01]  /*33e0*/  BSSY B0, `(.L_x_38) ;  /* 0x0000466000007945 */ /* 0x000fe20003800000 */
[-C--:B0-----:R-:W-:Y:S02]  /*33f0*/  IMAD R12, R27, R32.reuse, RZ ;  /* 0x000000201b0c7224 */ /* 0x081fe400078e02ff */
[----:B------:R-:W-:-:S04]  /*3400*/  IMAD.WIDE.U32 R10, R35, R32, R10 ;  /* 0x00000020230a7225 */ /* 0x000fc800078e000a */
[----:B------:R-:W-:Y:S01]  /*3410*/  IMAD R31, R35, R33, R12 ;  /* 0x00000021231f7224 */ /* 0x000fe200078e020c */
[----:B------:R-:W-:Y:S02]  /*3420*/  LEA R13, P0, R32, R10, 0x3 ;  /* 0x0000000a200d7211 */ /* 0x000fe400078018ff */
[----:B------:R-:W-:Y:S01]  /*3430*/  IADD3 R12, P1, R10, UR6, RZ ;  /* 0x000000060a0c7c10 */ /* 0x000fe2000ff3e0ff */
[----:B------:R-:W-:Y:S01]  /*3440*/  IMAD.IADD R31, R11, 0x1, R31 ;  /* 0x000000010b1f7824 */ /* 0x000fe200078e021f */
[----:B------:R-:W-:-:S04]  /*3450*/  IADD3 R10, P3, R13, UR6, RZ ;  /* 0x000000060d0a7c10 */ /* 0x000fc8000ff7e0ff */
[----:B------:R-:W-:Y:S02]  /*3460*/  LEA.HI.X R11, R32, R31, R33, 0x3, P0 ;  /* 0x0000001f200b7211 */ /* 0x000fe400000f1c21 */
[----:B---3-5:R-:W-:Y:S02]  /*3470*/  FSETP.NEU.AND P0, PT, R9, RZ, PT ;  /* 0x000000ff0900720b */ /* 0x028fe40003f0d000 */
[----:B------:R-:W-:Y:S02]  /*3480*/  IADD3.X R13, R31, UR7, RZ, P1, !PT ;  /* 0x000000071f0d7c10 */ /* 0x000fe40008ffe4ff */
[----:B------:R-:W-:-:S09]  /*3490*/  IADD3.X R11, R11, UR7, RZ, P3, !PT ;  /* 0x000000070b0b7c10 */ /* 0x000fd20009ffe4ff */
[----:B------:R-:W-:Y:S05]  /*34a0*/  @!P0 BRA `(.L_x_39) ;  /* 0x00000034005c8947 */ /* 0x000fea0003800000 */
[----:B------:R-:W-:Y:S01]  /*34b0*/  ULDC.64 UR6, c[0x0][0x5b8] ;  /* 0x00016e0000067ab9 */ /* 0x000fe20000000a00 */
[----:B------:R-:W-:Y:S01]  /*34c0*/  ISETP.GE.AND P0, PT, R36, 0x1, PT ;  /* 0x000000012400780c */ /* 0x000fe20003f06270 */
[----:B------:R-:W-:Y:S01]  /*34d0*/  IMAD R32, R34, UR6, RZ ;  /* 0x0000000622207c24 */ /* 0x000fe2000f8e02ff */
[----:B------:R-:W-:Y:S01]  /*34e0*/  ULDC.64 UR10, c[0x0][0x5a8] ;  /* 0x00016a00000a7ab9 */ /* 0x000fe20000000a00 */
[----:B------:R-:W-:Y:S01]  /*34f0*/  IMAD.WIDE.U32 R30, R7, UR6, R24 ;  /* 0x00000006071e7c25 */ /* 0x000fe2000f8e0018 */
[----:B------:R-:W-:Y:S01]  /*3500*/  ISETP.LT.OR P4, PT, R29, 0x1, !P0 ;  /* 0x000000011d00780c */ /* 0x000fe20004781670 */
[----:B------:R-:W-:Y:S02]  /*3510*/  BSSY B1, `(.L_x_40) ;  /* 0x000000c000017945 */ /* 0x000fe40003800000 */
[----:B------:R-:W-:Y:S01]  /*3520*/  IMAD R7, R7, UR7, R32 ;  /* 0x0000000707077c24 */ /* 0x000fe2000f8e0220 */
[----:B------:R-:W-:-:S03]  /*3530*/  ULDC.64 UR6, c[0x0][0x5b0] ;  /* 0x00016c0000067ab9 */ /* 0x000fc60000000a00 */
[----:B------:R-:W-:Y:S02]  /*3540*/  IMAD.IADD R31, R31, 0x1, R7 ;  /* 0x000000011f1f7824 */ /* 0x000fe400078e0207 */
[----:B------:R-:W-:Y:S02]  /*3550*/  IMAD R7, R27, UR6, RZ ;  /* 0x000000061b077c24 */ /* 0x000fe4000f8e02ff */
[----:B------:R-:W-:-:S04]  /*3560*/  IMAD.WIDE.U32 R24, R35, UR6, R30 ;  /* 0x0000000623187c25 */ /* 0x000fc8000f8e001e */
[----:B------:R-:W-:Y:S01]  /*3570*/  IMAD R7, R35, UR7, R7 ;  /* 0x0000000723077c24 */ /* 0x000fe2000f8e0207 */
[----:B------:R-:W-:-:S04]  /*3580*/  IADD3 R24, P1, R24, UR10, RZ ;  /* 0x0000000a18187c10 */ /* 0x000fc8000ff3e0ff */
[--C-:B------:R-:W-:Y:S02]  /*3590*/  IADD3.X R25, R25, UR11, R7.reuse, P1, !PT ;  /* 0x0000000b19197c10 */ /* 0x100fe40008ffe407 */
[----:B------:R-:W-:Y:S01]  /*35a0*/  PRMT R7, RZ, 0x7610, R7 ;  /* 0x00007610ff077816 */ /* 0x000fe20000000007 */
[----:B------:R-:W-:Y:S06]  /*35b0*/  @P4 BRA `(.L_x_41) ;  /* 0x0000000000044947 */ /* 0x000fec0003800000 */
[----:B------:R0:W5:Y:S02]  /*35c0*/  LDG.E.U8 R7, desc[UR18][R24.64] ;  /* 0x0000001218077981 */ /* 0x000164000c1e1100 */
.L_x_41:
[----:B------:R-:W-:Y:S05]  /*35d0*/  BSYNC B1 ;  /* 0x0000000000017941 */ /* 0x000fea0003800000 */
.L_x_40:
[----:B-----5:R-:W-:Y:S01]  /*35e0*/  LOP3.LUT R7, R7, 0xff, RZ, 0xc0, !PT ;  /* 0x000000ff07077812 */ /* 0x020fe200078ec0ff */
[----:B------:R-:W-:Y:S01]  /*35f0*/  BSSY B1, `(.L_x_42) ;  /* 0x000000b000017945 */ /* 0x000fe20003800000 */
[----:B------:R-:W-:Y:S02]  /*3600*/  ISETP.LT.OR P3, PT, R29, 0x2, !P0 ;  /* 0x000000021d00780c */ /* 0x000fe40004761670 */
[----:B------:R-:W-:-:S05]  /*3610*/  F2FP.F16.E5M2.UNPACK_B R7, R7 ;  /* 0x00000007ff07723e */ /* 0x000fca00020004ff */
[----:B------:R-:W-:Y:S01]  /*3620*/  HADD2.F32 R32, -RZ, R7.H0_H0 ;  /* 0x20000007ff207230 */ /* 0x000fe20000004100 */
[----:B------:R-:W-:-:S04]  /*3630*/  PRMT R7, RZ, 0x7610, R7 ;  /* 0x00007610ff077816 */ /* 0x000fc80000000007 */
[----:B------:R-:W-:-:S04]  /*3640*/  FMUL R32, R32, R9 ;  /* 0x0000000920207220 */ /* 0x000fc80000400000 */
[----:B--2---:R-:W-:-:S05]  /*3650*/  FFMA R32, R143, R8, R32 ;  /* 0x000000088f207223 */ /* 0x004fca0000000020 */
[----:B------:R-:W-:-:S05]  /*3660*/  F2FP.SATFINITE.E5M2.F32.PACK_AB_MERGE_C R33, RZ, R32, RZ ;  /* 0x00000020ff21723e */ /* 0x000fca00048060ff */
[----:B------:R1:W-:Y:S01]  /*3670*/  @!P4 STG.E.U8 desc[UR18][R12.64], R33 ;  /* 0x000000210c00c986 */ /* 0x0003e2000c101112 */
[----:B------:R-:W-:Y:S05]  /*3680*/  @P3 BRA `(.L_x_43) ;  /* 0x0000000000043947 */ /* 0x000fea0003800000 */
[----:B------:R2:W5:Y:S02]  /*3690*/  LDG.E.U8 R7, desc[UR18][R24.64+0x1] ;  /* 0x0000011218077981 */ /* 0x000564000c1e1100 */
.L_x_43:
[----:B------:R-:W-:Y:S05]  /*36a0*/  BSYNC B1 ;  /* 0x0000000000017941 */ /* 0x000fea0003800000 */
.L_x_42:
[----:B-----5:R-:W-:Y:S01]  /*36b0*/  LOP3.LUT R7, R7, 0xff, RZ, 0xc0, !PT ;  /* 0x000000ff07077812 */ /* 0x020fe200078ec0ff */
[----:B------:R-:W-:Y:S01]  /*36c0*/  BSSY B1, `(.L_x_44) ;  /* 0x0000013000017945 */ /* 0x000fe20003800000 */
[----:B-1----:R-:W-:Y:S02]  /*36d0*/  IADD3 R33, P1, R35, 0x8, RZ ;  /* 0x0000000823217810 */ /* 0x002fe40007f3e0ff */
[----:B------:R-:W-:-:S03]  /*36e0*/  F2FP.F16.E5M2.UNPACK_B R7, R7 ;  /* 0x00000007ff07723e */ /* 0x000fc600020004ff */
[----:B------:R-:W-:Y:S01]  /*36f0*/  IMAD.X R27, RZ, RZ, R27, P1 ;  /* 0x000000ffff1b7224 */ /* 0x000fe200008e061b */
[----:B------:R-:W-:Y:S01]  /*3700*/  ISETP.GE.AND P1, PT, R36, 0x9, PT ;  /* 0x000000092400780c */ /* 0x000fe20003f26270 */
[----:B------:R-:W-:Y:S02]  /*3710*/  HADD2.F32 R26, -RZ, R7.H0_H0 ;  /* 0x20000007ff1a7230 */ /* 0x000fe40000004100 */
[----:B------:R-:W-:Y:S01]  /*3720*/  IMAD.WIDE.U32 R30, R33, UR6, R30 ;  /* 0x00000006211e7c25 */ /* 0x000fe2000f8e001e */
[----:B------:R-:W-:-:S03]  /*3730*/  ISETP.LT.OR P5, PT, R29, 0x1, !P1 ;  /* 0x000000011d00780c */ /* 0x000fc60004fa1670 */
[----:B------:R-:W-:Y:S01]  /*3740*/  FMUL R7, R26, R9 ;  /* 0x000000091a077220 */ /* 0x000fe20000400000 */
[----:B------:R-:W-:-:S03]  /*3750*/  IMAD R26, R27, UR6, RZ ;  /* 0x000000061b1a7c24 */ /* 0x000fc6000f8e02ff */
[----:B------:R-:W-:Y:S01]  /*3760*/  FFMA R7, R138, R8, R7 ;  /* 0x000000088a077223 */ /* 0x000fe20000000007 */
[----:B------:R-:W-:Y:S01]  /*3770*/  IMAD R33, R33, UR7, R26 ;  /* 0x0000000721217c24 */ /* 0x000fe2000f8e021a */
[----:B------:R-:W-:-:S03]  /*3780*/  IADD3 R26, P4, R30, UR10, RZ ;  /* 0x0000000a1e1a7c10 */ /* 0x000fc6000ff9e0ff */
[----:B------:R-:W-:Y:S02]  /*3790*/  F2FP.SATFINITE.E5M2.F32.PACK_AB_MERGE_C R35, RZ, R7, RZ ;  /* 0x00000007ff23723e */ /* 0x000fe400048060ff */
[----:B------:R-:W-:Y:S02]  /*37a0*/  IADD3.X R27, R31, UR11, R33, P4, !PT ;  /* 0x0000000b1f1b7c10 */ /* 0x000fe4000a7fe421 */
[----:B------:R-:W-:Y:S01]  /*37b0*/  PRMT R7, RZ, 0x7610, R7 ;  /* 0x00007610ff077816 */ /* 0x000fe20000000007 */
[----:B------:R1:W-:Y:S01]  /*37c0*/  @!P3 STG.E.U8 desc[UR18][R12.64+0x1], R35 ;  /* 0x000001230c00b986 */ /* 0x0003e2000c101112 */
[----:B------:R-:W-:Y:S05]  /*37d0*/  @P5 BRA `(.L_x_45) ;  /* 0x0000000000045947 */ /* 0x000fea0003800000 */
[----:B------:R3:W5:Y:S02]  /*37e0*/  LDG.E.U8 R7, desc[UR18][R26.64] ;  /* 0x000000121a077981 */ /* 0x000764000c1e1100 */
.L_x_45:
[----:B------:R-:W-:Y:S05]  /*37f0*/  BSYNC B1 ;  /* 0x0000000000017941 */ /* 0x000fea0003800000 */
.L_x_44:
[----:B-----5:R-:W-:Y:S01]  /*3800*/  LOP3.LUT R7, R7, 0xff, RZ, 0xc0, !PT ;  /* 0x000000ff07077812 */ /* 0x020fe200078ec0ff */
[----:B------:R-:W-:Y:S01]  /*3810*/  BSSY B1, `(.L_x_46) ;  /* 0x000000b000017945 */ /* 0x000fe20003800000 */
[----:B------:R-:W-:Y:S02]  /*3820*/  ISETP.LT.OR P3, PT, R29, 0x2, !P1 ;  /* 0x000000021d00780c */ /* 0x000fe40004f61670 */
[----:B------:R-:W-:-:S05]  /*3830*/  F2FP.F16.E5M2.UNPACK_B R7, R7 ;  /* 0x00000007ff07723e */ /* 0x000fca00020004ff */
[----:B------:R-:W-:Y:S01]  /*3840*/  HADD2.F32 R30, -RZ, R7.H0_H0 ;  /* 0x20000007ff1e7230 */ /* 0x000fe20000004100 */
[----:B------:R-:W-:-:S04]  /*3850*/  PRMT R7, RZ, 0x7610, R7 ;  /* 0x00007610ff077816 */ /* 0x000fc80000000007 */
[----:B------:R-:W-:-:S04]  /*3860*/  FMUL R30, R30, R9 ;  /* 0x000000091e1e7220 */ /* 0x000fc80000400000 */
[----:B------:R-:W-:-:S05]  /*3870*/  FFMA R30, R141, R8, R30 ;  /* 0x000000088d1e7223 */ /* 0x000fca000000001e */
[----:B------:R-:W-:-:S05]  /*3880*/  F2FP.SATFINITE.E5M2.F32.PACK_AB_MERGE_C R31, RZ, R30, RZ ;  /* 0x0000001eff1f723e */ /* 0x000fca00048060ff */
[----:B------:R4:W-:Y:S01]  /*3890*/  @!P5 STG.E.U8 desc[UR18][R10.64], R31 ;  /* 0x0000001f0a00d986 */ /* 0x0009e2000c101112 */
[----:B------:R-:W-:Y:S05]  /*38a0*/  @P3 BRA `(.L_x_47) ;  /* 0x0000000000043947 */ /* 0x000fea0003800000 */
[----:B------:R0:W5:Y:S02]  /*38b0*/  LDG.E.U8 R7, desc[UR18][R26.64+0x1] ;  /* 0x000001121a077981 */ /* 0x000164000c1e1100 */
.L_x_47:
[----:B------:R-:W-:Y:S05]  /*38c0*/  BSYNC B1 ;  /* 0x0000000000017941 */ /* 0x000fea0003800000 */
.L_x_46:
[----:B-----5:R-:W-:Y:S01]  /*38d0*/  LOP3.LUT R7, R7, 0xff, RZ, 0xc0, !PT ;  /* 0x000000ff07077812 */ /* 0x020fe200078ec0ff */
[----:B------:R-:W-:Y:S01]  /*38e0*/  BSSY B1, `(.L_x_48) ;  /* 0x000000b000017945 */ /* 0x000fe20003800000 */
[----:B------:R-:W-:Y:S02]  /*38f0*/  ISETP.LT.OR P4, PT, R29, 0x9, !P0 ;  /* 0x000000091d00780c */ /* 0x000fe40004781670 */
[----:B------:R-:W-:-:S05]  /*3900*/  F2FP.F16.E5M2.UNPACK_B R7, R7 ;  /* 0x00000007ff07723e */ /* 0x000fca00020004ff */
[----:B------:R-:W-:-:S05]  /*3910*/  HADD2.F32 R30, -RZ, R7.H0_H0 ;  /* 0x20000007ff1e7230 */ /* 0x000fca0000004100 */
[----:B------:R-:W-:-:S04]  /*3920*/  FMUL R7, R30, R9 ;  /* 0x000000091e077220 */ /* 0x000fc80000400000 */
[----:B------:R-:W-:-:S05]  /*3930*/  FFMA R7, R136, R8, R7 ;  /* 0x0000000888077223 */ /* 0x000fca0000000007 */
[----:B----4-:R-:W-:Y:S02]  /*3940*/  F2FP.SATFINITE.E5M2.F32.PACK_AB_MERGE_C R31, RZ, R7, RZ ;  /* 0x00000007ff1f723e */ /* 0x010fe400048060ff */
[----:B------:R-:W-:-:S03]  /*3950*/  PRMT R7, RZ, 0x7610, R7 ;  /* 0x00007610ff077816 */ /* 0x000fc60000000007 */
[----:B------:R4:W-:Y:S01]  /*3960*/  @!P3 STG.E.U8 desc[UR18][R10.64+0x1], R31 ;  /* 0x0000011f0a00b986 */ /* 0x0009e2000c101112 */
[----:B------:R-:W-:Y:S05]  /*3970*/  @P4 BRA `(.L_x_49) ;  /* 0x0000000000044947 */ /* 0x000fea0003800000 */
[----:B------:R0:W5:Y:S02]  /*3980*/  LDG.E.U8 R7, desc[UR18][R24.64+0x8] ;  /* 0x0000081218077981 */ /* 0x000164000c1e1100 */
.L_x_49:
[----:B------:R-:W-:Y:S05]  /*3990*/  BSYNC B1 ;  /* 0x0000000000017941 */ /* 0x000fea0003800000 */
.L_x_48:
        /* <DEDUP_REMOVED lines=8> */
[----:B----4-:R-:W-:-:S05]  /*3a20*/  F2FP.SATFINITE.E5M2.F32.PACK_AB_MERGE_C R31, RZ, R30, RZ ;  /* 0x0000001eff1f723e */ /* 0x010fca00048060ff */
[----:B------:R4:W-:Y:S01]  /*3a30*/  @!P4 STG.E.U8 desc[UR18][R12.64+0x8], R31 ;  /* 0x0000081f0c00c986 */ /* 0x0009e2000c101112 */
[----:B------:R-:W-:Y:S05]  /*3a40*/  @P3 BRA `(.L_x_51) ;  /* 0x0000000000043947 */ /* 0x000fea0003800000 */
[----:B------:R0:W5:Y:S02]  /*3a50*/  LDG.E.U8 R7, desc[UR18][R24.64+0x9] ;  /* 0x0000091218077981 */ /* 0x000164000c1e1100 */
.L_x_51:
[----:B------:R-:W-:Y:S05]  /*3a60*/  BSYNC B1 ;  /* 0x0000000000017941 */ /* 0x000fea0003800000 */
.L_x_50:
        /* <DEDUP_REMOVED lines=12> */
.L_x_53:
[----:B------:R-:W-:Y:S05]  /*3b30*/  BSYNC B1 ;  /* 0x0000000000017941 */ /* 0x000fea0003800000 */
.L_x_52:
        /* <DEDUP_REMOVED lines=12> */
.L_x_55:
[----:B------:R-:W-:Y:S05]  /*3c00*/  BSYNC B1 ;  /* 0x0000000000017941 */ /* 0x000fea0003800000 */
.L_x_54:
        /* <DEDUP_REMOVED lines=12> */
.L_x_57:
[----:B------:R-:W-:Y:S05]  /*3cd0*/  BSYNC B1 ;  /* 0x0000000000017941 */ /* 0x000fea0003800000 */
.L_x_56:
        /* <DEDUP_REMOVED lines=12> */
.L_x_59:
[----:B------:R-:W-:Y:S05]  /*3da0*/  BSYNC B1 ;  /* 0x0000000000017941 */ /* 0x000fea0003800000 */
.L_x_58:
        /* <DEDUP_REMOVED lines=12> */
.L_x_61:
[----:B------:R-:W-:Y:S05]  /*3e70*/  BSYNC B1 ;  /* 0x0000000000017941 */ /* 0x000fea0003800000 */
.L_x_60:
        /* <DEDUP_REMOVED lines=12> */
.L_x_63:
[----:B------:R-:W-:Y:S05]  /*3f40*/  BSYNC B1 ;  /* 0x0000000000017941 */ /* 0x000fea0003800000 */
.L_x_62:
        /* <DEDUP_REMOVED lines=12> */
.L_x_65:
[----:B------:R-:W-:Y:S05]  /*4010*/  BSYNC B1 ;  /* 0x0000000000017941 */ /* 0x000fea0003800000 */
.L_x_64:
        /* <DEDUP_REMOVED lines=12> */
.L_x_67:
[----:B------:R-:W-:Y:S05]  /*40e0*/  BSYNC B1 ;  /* 0x0000000000017941 */ /* 0x000fea0003800000 */
.L_x_66:
        /* <DEDUP_REMOVED lines=12> */
.L_x_69:
[----:B------:R-:W-:Y:S05]  /*41b0*/  BSYNC B1 ;  /* 0x0000000000017941 */ /* 0x000fea0003800000 */
.L_x_68:
        /* <DEDUP_REMOVED lines=12> */
.L_x_71:
[----:B------:R-:W-:Y:S05]  /*4280*/  BSYNC B1 ;  /* 0x0000000000017941 */ /* 0x000fea0003800000 */
.L_x_70:
        /* <DEDUP_REMOVED lines=12> */
.L_x_73:
[----:B------:R-:W-:Y:S05]  /*4350*/  BSYNC B1 ;  /* 0x0000000000017941 */ /* 0x000fea0003800000 */
.L_x_72:
        /* <DEDUP_REMOVED lines=12> */
.L_x_75:
[----:B------:R-:W-:Y:S05]  /*4420*/  BSYNC B1 ;  /* 0x0000000000017941 */ /* 0x000fea0003800000 */
.L_x_74:
        /* <DEDUP_REMOVED lines=12> */
.L_x_77:
[----:B------:R-:W-:Y:S05]  /*44f0*/  BSYNC B1 ;  /* 0x0000000000017941 */ /* 0x000fea0003800000 */
.L_x_76:
        /* <DEDUP_REMOVED lines=12> */
.L_x_79:
[----:B------:R-:W-:Y:S05]  /*45c0*/  BSYNC B1 ;  /* 0x0000000000017941 */ /* 0x000fea0003800000 */
.L_x_78:
        /* <DEDUP_REMOVED lines=12> */
.L_x_81:
[----:B------:R-:W-:Y:S05]  /*4690*/  BSYNC B1 ;  /* 0x0000000000017941 */ /* 0x000fea0003800000 */
.L_x_80:
        /* <DEDUP_REMOVED lines=12> */
.L_x_83:
[----:B------:R-:W-:Y:S05]  /*4760*/  BSYNC B1 ;  /* 0x0000000000017941 */ /* 0x000fea0003800000 */
.L_x_82:
        /* <DEDUP_REMOVED lines=12> */
.L_x_85:
[----:B------:R-:W-:Y:S05]  /*4830*/  BSYNC B1 ;  /* 0x0000000000017941 */ /* 0x000fea0003800000 */
.L_x_84:
        /* <DEDUP_REMOVED lines=12> */
.L_x_87:
[----:B------:R-:W-:Y:S05]  /*4900*/  BSYNC B1 ;  /* 0x0000000000017941 */ /* 0x000fea0003800000 */
.L_x_86:
        /* <DEDUP_REMOVED lines=12> */
.L_x_89:
[----:B------:R-:W-:Y:S05]  /*49d0*/  BSYNC B1 ;  /* 0x0000000000017941 */ /* 0x000fea0003800000 */
.L_x_88:
        /* <DEDUP_REMOVED lines=12> */
.L_x_91:
[----:B------:R-:W-:Y:S05]  /*4aa0*/  BSYNC B1 ;  /* 0x0000000000017941 */ /* 0x000fea0003800000 */
.L_x_90:
        /* <DEDUP_REMOVED lines=12> */
.L_x_93:
[----:B------:R-:W-:Y:S05]  /*4b70*/  BSYNC B1 ;  /* 0x0000000000017941 */ /* 0x000fea0003800000 */
.L_x_92:
        /* <DEDUP_REMOVED lines=12> */
.L_x_95:
[----:B------:R-:W-:Y:S05]  /*4c40*/  BSYNC B1 ;  /* 0x0000000000017941 */ /* 0x000fea0003800000 */
.L_x_94:
        /* <DEDUP_REMOVED lines=12> */
.L_x_97:
[----:B------:R-:W-:Y:S05]  /*4d10*/  BSYNC B1 ;  /* 0x0000000000017941 */ /* 0x000fea0003800000 */
.L_x_96:
        /* <DEDUP_REMOVED lines=12> */
.L_x_99:
[----:B------:R-:W-:Y:S05]  /*4de0*/  BSYNC B1 ;  /* 0x0000000000017941 */ /* 0x000fea0003800000 */
.L_x_98:
        /* <DEDUP_REMOVED lines=12> */
.L_x_101:
[----:B------:R-:W-:Y:S05]  /*4eb0*/  BSYNC B1 ;  /* 0x0000000000017941 */ /* 0x000fea0003800000 */
.L_x_100:
        /* <DEDUP_REMOVED lines=12> */
.L_x_103:
[----:B------:R-:W-:Y:S05]  /*4f80*/  BSYNC B1 ;  /* 0x0000000000017941 */ /* 0x000fea0003800000 */
.L_x_102:
        /* <DEDUP_REMOVED lines=12> */
.L_x_105:
[----:B------:R-:W-:Y:S05]  /*5050*/  BSYNC B1 ;  /* 0x0000000000017941 */ /* 0x000fea0003800000 */
.L_x_104:
        /* <DEDUP_REMOVED lines=12> */
.L_x_107:
[----:B------:R-:W-:Y:S05]  /*5120*/  BSYNC B1 ;  /* 0x0000000000017941 */ /* 0x000fea0003800000 */
.L_x_106:
        /* <DEDUP_REMOVED lines=12> */
.L_x_109:
[----:B------:R-:W-:Y:S05]  /*51f0*/  BSYNC B1 ;  /* 0x0000000000017941 */ /* 0x000fea0003800000 */
.L_x_108:
        /* <DEDUP_REMOVED lines=12> */
.L_x_111:
[----:B------:R-:W-:Y:S05]  /*52c0*/  BSYNC B1 ;  /* 0x0000000000017941 */ /* 0x000fea0003800000 */
.L_x_110:
        /* <DEDUP_REMOVED lines=12> */
.L_x_113:
[----:B------:R-:W-:Y:S05]  /*5390*/  BSYNC B1 ;  /* 0x0000000000017941 */ /* 0x000fea0003800000 */
.L_x_112:
        /* <DEDUP_REMOVED lines=12> */
.L_x_115:
[----:B------:R-:W-:Y:S05]  /*5460*/  BSYNC B1 ;  /* 0x0000000000017941 */ /* 0x000fea0003800000 */
.L_x_114:
        /* <DEDUP_REMOVED lines=12> */
.L_x_117:
[----:B------:R-:W-:Y:S05]  /*5530*/  BSYNC B1 ;  /* 0x0000000000017941 */ /* 0x000fea0003800000 */
.L_x_116:
        /* <DEDUP_REMOVED lines=12> */
.L_x_119:
[----:B------:R-:W-:Y:S05]  /*5600*/  BSYNC B1 ;  /* 0x0000000000017941 */ /* 0x000fea0003800000 */
.L_x_118:
        /* <DEDUP_REMOVED lines=12> */
.L_x_121:
[----:B------:R-:W-:Y:S05]  /*56d0*/  BSYNC B1 ;  /* 0x0000000000017941 */ /* 0x000fea0003800000 */
.L_x_120:
        /* <DEDUP_REMOVED lines=12> */
.L_x_123:
[----:B------:R-:W-:Y:S05]  /*57a0*/  BSYNC B1 ;  /* 0x0000000000017941 */ /* 0x000fea0003800000 */
.L_x_122:
        /* <DEDUP_REMOVED lines=12> */
.L_x_125:
[----:B------:R-:W-:Y:S05]  /*5870*/  BSYNC B1 ;  /* 0x0000000000017941 */ /* 0x000fea0003800000 */
.L_x_124:
        /* <DEDUP_REMOVED lines=12> */
.L_x_127:
[----:B------:R-:W-:Y:S05]  /*5940*/  BSYNC B1 ;  /* 0x0000000000017941 */ /* 0x000fea0003800000 */
.L_x_126:
        /* <DEDUP_REMOVED lines=12> */
.L_x_129:
[----:B------:R-:W-:Y:S05]  /*5a10*/  BSYNC B1 ;  /* 0x0000000000017941 */ /* 0x000fea0003800000 */
.L_x_128:
        /* <DEDUP_REMOVED lines=12> */
.L_x_131:
[----:B------:R-:W-:Y:S05]  /*5ae0*/  BSYNC B1 ;  /* 0x0000000000017941 */ /* 0x000fea0003800000 */
.L_x_130:
        /* <DEDUP_REMOVED lines=12> */
.L_x_133:
[----:B------:R-:W-:Y:S05]  /*5bb0*/  BSYNC B1 ;  /* 0x0000000000017941 */ /* 0x000fea0003800000 */
.L_x_132:
        /* <DEDUP_REMOVED lines=12> */
.L_x_135:
[----:B------:R-:W-:Y:S05]  /*5c80*/  BSYNC B1 ;  /* 0x0000000000017941 */ /* 0x000fea0003800000 */
.L_x_134:
        /* <DEDUP_REMOVED lines=12> */
.L_x_137:
[----:B------:R-:W-:Y:S05]  /*5d50*/  BSYNC B1 ;  /* 0x0000000000017941 */ /* 0x000fea0003800000 */
.L_x_136:
        /* <DEDUP_REMOVED lines=12> */
.L_x_139:
[----:B------:R-:W-:Y:S05]  /*5e20*/  BSYNC B1 ;  /* 0x0000000000017941 */ /* 0x000fea0003800000 */
.L_x_138:
        /* <DEDUP_REMOVED lines=12> */
.L_x_141:
[----:B------:R-:W-:Y:S05]  /*5ef0*/  BSYNC B1 ;  /* 0x0000000000017941 */ /* 0x000fea0003800000 */
.L_x_140:
        /* <DEDUP_REMOVED lines=12> */
.L_x_143:
[----:B------:R-:W-:Y:S05]  /*5fc0*/  BSYNC B1 ;  /* 0x0000000000017941 */ /* 0x000fea0003800000 */
.L_x_142:
        /* <DEDUP_REMOVED lines=12> */
.L_x_145:
[----:B------:R-:W-:Y:S05]  /*6090*/  BSYNC B1 ;  /* 0x0000000000017941 */ /* 0x000fea0003800000 */
.L_x_144:
        /* <DEDUP_REMOVED lines=12> */
.L_x_147:
[----:B------:R-:W-:Y:S05]  /*6160*/  BSYNC B1 ;  /* 0x0000000000017941 */ /* 0x000fea0003800000 */
.L_x_146:
        /* <DEDUP_REMOVED lines=12> */
.L_x_149:
[----:B------:R-:W-:Y:S05]  /*6230*/  BSYNC B1 ;  /* 0x0000000000017941 */ /* 0x000fea0003800000 */
.L_x_148:
        /* <DEDUP_REMOVED lines=12> */
.L_x_151:
[----:B------:R-:W-:Y:S05]  /*6300*/  BSYNC B1 ;  /* 0x0000000000017941 */ /* 0x000fea0003800000 */
.L_x_150:
        /* <DEDUP_REMOVED lines=12> */
.L_x_153:
[----:B------:R-:W-:Y:S05]  /*63d0*/  BSYNC B1 ;  /* 0x0000000000017941 */ /* 0x000fea0003800000 */
.L_x_152:
        /* <DEDUP_REMOVED lines=12> */
.L_x_155:
[----:B------:R-:W-:Y:S05]  /*64a0*/  BSYNC B1 ;  /* 0x0000000000017941 */ /* 0x000fea0003800000 */
.L_x_154:
        /* <DEDUP_REMOVED lines=12> */
.L_x_157:
[----:B------:R-:W-:Y:S05]  /*6570*/  BSYNC B1 ;  /* 0x0000000000017941 */ /* 0x000fea0003800000 */
.L_x_156:
        /* <DEDUP_REMOVED lines=8> */
[----:B0-----:R-:W-:-:S05]  /*6600*/  F2FP.SATFINITE.E5M2.F32.PACK_AB_MERGE_C R19, RZ, R20, RZ ;  /* 0x00000014ff13723e */ /* 0x001fca00048060ff */
[----:B------:R0:W-:Y:S01]  /*6610*/  @!P4 STG.E.U8 desc[UR18][R10.64+0x70], R19 ;  /* 0x000070130a00c986 */ /* 0x0001e2000c101112 */
[----:B------:R-:W-:Y:S05]  /*6620*/  @P3 BRA `(.L_x_159) ;  /* 0x0000000000043947 */ /* 0x000fea0003800000 */
[----:B------:R0:W5:Y:S02]  /*6630*/  LDG.E.U8 R7, desc[UR18][R26.64+0x71] ;  /* 0x000071121a077981 */ /* 0x000164000c1e1100 */
.L_x_159:
[----:B------:R-:W-:Y:S05]  /*6640*/  BSYNC B1 ;  /* 0x0000000000017941 */ /* 0x000fea0003800000 */
.L_x_158:
[----:B-----5:R-:W-:Y:S01]  /*6650*/  LOP3.LUT R7, R7, 0xff, RZ, 0xc0, !PT ;  /* 0x000000ff07077812 */ /* 0x020fe200078ec0ff */
[----:B------:R-:W-:Y:S01]  /*6660*/  BSSY B1, `(.L_x_160) ;  /* 0x000000b000017945 */ /* 0x000fe20003800000 */
[----:B------:R-:W-:Y:S02]  /*6670*/  ISETP.LT.OR P4, PT, R29, 0x79, !P0 ;  /* 0x000000791d00780c */ /* 0x000fe40004781670 */
[----:B------:R-:W-:-:S05]  /*6680*/  F2FP.F16.E5M2.UNPACK_B R7, R7 ;  /* 0x00000007ff07723e */ /* 0x000fca00020004ff */
[----:B------:R-:W-:-:S05]  /*6690*/  HADD2.F32 R20, -RZ, R7.H0_H0 ;  /* 0x20000007ff147230 */ /* 0x000fca0000004100 */
[----:B------:R-:W-:-:S04]  /*66a0*/  FMUL R7, R20, R9 ;  /* 0x0000000914077220 */ /* 0x000fc80000400000 */
[----:B------:R-:W-:-:S05]  /*66b0*/  FFMA R7, R18, R8, R7 ;  /* 0x0000000812077223 */ /* 0x000fca0000000007 */
[----:B0-----:R-:W-:Y:S02]  /*66c0*/  F2FP.SATFINITE.E5M2.F32.PACK_AB_MERGE_C R19, RZ, R7, RZ ;  /* 0x00000007ff13723e */ /* 0x001fe400048060ff */
[----:B------:R-:W-:-:S03]  /*66d0*/  PRMT R7, RZ, 0x7610, R7 ;  /* 0x00007610ff077816 */ /* 0x000fc60000000007 */
[----:B------:R0:W-:Y:S01]  /*66e0*/  @!P3 STG.E.U8 desc[UR18][R10.64+0x71], R19 ;  /* 0x000071130a00b986 */ /* 0x0001e2000c101112 */
[----:B------:R-:W-:Y:S05]  /*66f0*/  @P4 BRA `(.L_x_161) ;  /* 0x0000000000044947 */ /* 0x000fea0003800000 */
[----:B------:R0:W5:Y:S02]  /*6700*/  LDG.E.U8 R7, desc[UR18][R24.64+0x78] ;  /* 0x0000781218077981 */ /* 0x000164000c1e1100 */
.L_x_161:
[----:B------:R-:W-:Y:S05]  /*6710*/  BSYNC B1 ;  /* 0x0000000000017941 */ /* 0x000fea0003800000 */
.L_x_160:
        /* <DEDUP_REMOVED lines=12> */
.L_x_163:
[----:B------:R-:W-:Y:S05]  /*67e0*/  BSYNC B1 ;  /* 0x0000000000017941 */ /* 0x000fea0003800000 */
.L_x_162:
        /* <DEDUP_REMOVED lines=12> */
.L_x_165:
[----:B------:R-:W-:Y:S05]  /*68b0*/  BSYNC B1 ;  /* 0x0000000000017941 */ /* 0x000fea0003800000 */
.L_x_164:
[----:B-----5:R-:W-:Y:S01]  /*68c0*/  LOP3.LUT R7, R7, 0xff, RZ, 0xc0, !PT ;  /* 0x000000ff07077812 */ /* 0x020fe200078ec0ff */
[----:B------:R-:W-:Y:S01]  /*68d0*/  BSSY B1, `(.L_x_166) ;  /* 0x000000b000017945 */ /* 0x000fe20003800000 */
[----:B------:R-:W-:Y:S02]  /*68e0*/  ISETP.LT.OR P1, PT, R29, 0x7a, !P1 ;  /* 0x0000007a1d00780c */ /* 0x000fe40004f21670 */
[----:B------:R-:W-:-:S05]  /*68f0*/  F2FP.F16.E5M2.UNPACK_B R7, R7 ;  /* 0x00000007ff07723e */ /* 0x000fca00020004ff */
[----:B01----:R-:W-:Y:S01]  /*6900*/  HADD2.F32 R12, -RZ, R7.H0_H0 ;  /* 0x20000007ff0c7230 */ /* 0x003fe20000004100 */
[----:B------:R-:W-:-:S04]  /*6910*/  PRMT R7, RZ, 0x7610, R7 ;  /* 0x00007610ff077816 */ /* 0x000fc80000000007 */
[----:B------:R-:W-:-:S04]  /*6920*/  FMUL R12, R12, R9 ;  /* 0x000000090c0c7220 */ /* 0x000fc80000400000 */
[----:B------:R-:W-:-:S05]  /*6930*/  FFMA R12, R17, R8, R12 ;  /* 0x00000008110c7223 */ /* 0x000fca000000000c */
[----:B------:R-:W-:-:S05]  /*6940*/  F2FP.SATFINITE.E5M2.F32.PACK_AB_MERGE_C R13, RZ, R12, RZ ;  /* 0x0000000cff0d723e */ /* 0x000fca00048060ff */
[----:B------:R0:W-:Y:S01]  /*6950*/  @!P3 STG.E.U8 desc[UR18][R10.64+0x78], R13 ;  /* 0x0000780d0a00b986 */ /* 0x0001e2000c101112 */
[----:B------:R-:W-:Y:S05]  /*6960*/  @P1 BRA `(.L_x_167) ;  /* 0x0000000000041947 */ /* 0x000fea0003800000 */
[----:B------:R1:W5:Y:S02]  /*6970*/  LDG.E.U8 R7, desc[UR18][R26.64+0x79] ;  /* 0x000079121a077981 */ /* 0x000364000c1e1100 */
.L_x_167:
[----:B------:R-:W-:Y:S05]  /*6980*/  BSYNC B1 ;  /* 0x0000000000017941 */ /* 0x000fea0003800000 */
.L_x_166:
[----:B------:R-:W-:Y:S05]  /*6990*/  @P1 BRA `(.L_x_168) ;  /* 0x0000001000281947 */ /* 0x000fea0003800000 */
[----:B-----5:R-:W-:-:S04]  /*69a0*/  LOP3.LUT R7, R7, 0xff, RZ, 0xc0, !PT ;  /* 0x000000ff07077812 */ /* 0x020fc800078ec0ff */
[----:B------:R-:W-:-:S05]  /*69b0*/  F2FP.F16.E5M2.UNPACK_B R7, R7 ;  /* 0x00000007ff07723e */ /* 0x000fca00020004ff */
[----:B------:R-:W-:-:S05]  /*69c0*/  HADD2.F32 R12, -RZ, R7.H0_H0 ;  /* 0x20000007ff0c7230 */ /* 0x000fca0000004100 */
[----:B------:R-:W-:-:S04]  /*69d0*/  FMUL R7, R12, R9 ;  /* 0x000000090c077220 */ /* 0x000fc80000400000 */
[----:B------:R-:W-:-:S05]  /*69e0*/  FFMA R7, R16, R8, R7 ;  /* 0x0000000810077223 */ /* 0x000fca0000000007 */
[----:B------:R-:W-:-:S05]  /*69f0*/  F2FP.SATFINITE.E5M2.F32.PACK_AB_MERGE_C R7, RZ, R7, RZ ;  /* 0x00000007ff07723e */ /* 0x000fca00048060ff */
[----:B------:R0:W-:Y:S01]  /*6a00*/  STG.E.U8 desc[UR18][R10.64+0x79], R7 ;  /* 0x000079070a007986 */ /* 0x0001e2000c101112 */
[----:B------:R-:W-:Y:S05]  /*6a10*/  BRA `(.L_x_168) ;  /* 0x0000001000087947 */ /* 0x000fea0003800000 */
.L_x_39:
[----:B------:R-:W-:Y:S01]  /*6a20*/  ISETP.GE.AND P1, PT, R36, 0x1, PT ;  /* 0x000000012400780c */ /* 0x000fe20003f26270 */
[-C--:B--2---:R-:W-:Y:S01]  /*6a30*/  FMUL R143, R143, R8.reuse ;  /* 0x000000088f8f7220 */ /* 0x084fe20000400000 */
[-C--:B------:R-:W-:Y:S01]  /*6a40*/  FMUL R138, R138, R8.reuse ;  /* 0x000000088a8a7220 */ /* 0x080fe20000400000 */
[----:B------:R-:W-:Y:S01]  /*6a50*/  ISETP.GE.AND P0, PT, R36, 0x9, PT ;  /* 0x000000092400780c */ /* 0x000fe20003f06270 */
[-C--:B------:R-:W-:Y:S01]  /*6a60*/  FMUL R141, R141, R8.reuse ;  /* 0x000000088d8d7220 */ /* 0x080fe20000400000 */
[C---:B------:R-:W-:Y:S01]  /*6a70*/  ISETP.LT.OR P4, PT, R29.reuse, 0x1, !P1 ;  /* 0x000000011d00780c */ /* 0x040fe20004f81670 */
[-C--:B------:R-:W-:Y:S01]  /*6a80*/  FMUL R136, R136, R8.reuse ;  /* 0x0000000888887220 */ /* 0x080fe20000400000 */
[----:B------:R-:W-:Y:S01]  /*6a90*/  ISETP.LT.OR P5, PT, R29, 0x2, !P1 ;  /* 0x000000021d00780c */ /* 0x000fe20004fa1670 */
[-C--:B------:R-:W-:Y:S01]  /*6aa0*/  FMUL R139, R139, R8.reuse ;  /* 0x000000088b8b7220 */ /* 0x080fe20000400000 */
[----:B------:R-:W-:Y:S01]  /*6ab0*/  F2FP.SATFINITE.E5M2.F32.PACK_AB_MERGE_C R143, RZ, R143, RZ ;  /* 0x0000008fff8f723e */ /* 0x000fe200048060ff */
[----:B------:R-:W-:Y:S01]  /*6ac0*/  FMUL R134, R134, R8 ;  /* 0x0000000886867220 */ /* 0x000fe20000400000 */
[----:B------:R-:W-:Y:S01]  /*6ad0*/  F2FP.SATFINITE.E5M2.F32.PACK_AB_MERGE_C R7, RZ, R138, RZ ;  /* 0x0000008aff07723e */ /* 0x000fe200048060ff */
[-C--:B------:R-:W-:Y:S01]  /*6ae0*/  FMUL R137, R137, R8.reuse ;  /* 0x0000000889897220 */ /* 0x080fe20000400000 */
[C---:B------:R-:W-:Y:S01]  /*6af0*/  ISETP.LT.OR P3, PT, R29.reuse, 0x1, !P0 ;  /* 0x000000011d00780c */ /* 0x040fe20004761670 */
[-C--:B------:R-:W-:Y:S01]  /*6b00*/  FMUL R132, R132, R8.reuse ;  /* 0x0000000884847220 */ /* 0x080fe20000400000 */
[----:B------:R-:W-:Y:S01]  /*6b10*/  ISETP.LT.OR P6, PT, R29, 0xa, !P1 ;  /* 0x0000000a1d00780c */ /* 0x000fe20004fc1670 */
[-C--:B------:R-:W-:Y:S01]  /*6b20*/  FMUL R135, R135, R8.reuse ;  /* 0x0000000887877220 */ /* 0x080fe20000400000 */
[----:B------:R-:W-:Y:S01]  /*6b30*/  F2FP.SATFINITE.E5M2.F32.PACK_AB_MERGE_C R141, RZ, R141, RZ ;  /* 0x0000008dff8d723e */ /* 0x000fe200048060ff */
[----:B------:R-:W-:Y:S01]  /*6b40*/  @!P4 STG.E.U8 desc[UR18][R12.64], R143 ;  /* 0x0000008f0c00c986 */ /* 0x000fe2000c101112 */
[C---:B------:R-:W-:Y:S01]  /*6b50*/  ISETP.LT.OR P4, PT, R29.reuse, 0x2, !P0 ;  /* 0x000000021d00780c */ /* 0x040fe20004781670 */
[----:B------:R-:W-:Y:S01]  /*6b60*/  FMUL R130, R130, R8 ;  /* 0x0000000882827220 */ /* 0x000fe20000400000 */
[----:B------:R-:W-:Y:S01]  /*6b70*/  F2FP.SATFINITE.E5M2.F32.PACK_AB_MERGE_C R25, RZ, R136, RZ ;  /* 0x00000088ff19723e */ /* 0x000fe200048060ff */
[----:B------:R0:W-:Y:S01]  /*6b80*/  @!P5 STG.E.U8 desc[UR18][R12.64+0x1], R7 ;  /* 0x000001070c00d986 */ /* 0x0001e2000c101112 */
[----:B------:R-:W-:Y:S01]  /*6b90*/  ISETP.LT.OR P5, PT, R29, 0x9, !P1 ;  /* 0x000000091d00780c */ /* 0x000fe20004fa1670 */
[-C--:B------:R-:W-:Y:S01]  /*6ba0*/  FMUL R133, R133, R8.reuse ;  /* 0x0000000885857220 */ /* 0x080fe20000400000 */
[----:B------:R-:W-:Y:S01]  /*6bb0*/  F2FP.SATFINITE.E5M2.F32.PACK_AB_MERGE_C R139, RZ, R139, RZ ;  /* 0x0000008bff8b723e */ /* 0x000fe200048060ff */
[----:B------:R-:W-:Y:S01]  /*6bc0*/  @!P3 STG.E.U8 desc[UR18][R10.64], R141 ;  /* 0x0000008d0a00b986 */ /* 0x000fe2000c101112 */
[----:B------:R-:W-:Y:S01]  /*6bd0*/  ISETP.LT.OR P3, PT, R29, 0x9, !P0 ;  /* 0x000000091d00780c */ /* 0x000fe20004761670 */
[-C--:B------:R-:W-:Y:S01]  /*6be0*/  FMUL R128, R128, R8.reuse ;  /* 0x0000000880807220 */ /* 0x080fe20000400000 */
[----:B------:R-:W-:Y:S01]  /*6bf0*/  F2FP.SATFINITE.E5M2.F32.PACK_AB_MERGE_C R137, RZ, R137, RZ ;  /* 0x00000089ff89723e */ /* 0x000fe200048060ff */
[-C--:B------:R-:W-:Y:S01]  /*6c00*/  FMUL R131, R131, R8.reuse ;  /* 0x0000000883837220 */ /* 0x080fe20000400000 */
[----:B------:R-:W-:Y:S01]  /*6c10*/  F2FP.SATFINITE.E5M2.F32.PACK_AB_MERGE_C R135, RZ, R135, RZ ;  /* 0x00000087ff87723e */ /* 0x000fe200048060ff */
[----:B------:R1:W-:Y:S01]  /*6c20*/  @!P4 STG.E.U8 desc[UR18][R10.64+0x1], R25 ;  /* 0x000001190a00c986 */ /* 0x0003e2000c101112 */
[C---:B------:R-:W-:Y:S01]  /*6c30*/  ISETP.LT.OR P4, PT, R29.reuse, 0xa, !P0 ;  /* 0x0000000a1d00780c */ /* 0x040fe20004781670 */
[----:B------:R-:W-:Y:S01]  /*6c40*/  FMUL R126, R126, R8 ;  /* 0x000000087e7e7220 */ /* 0x000fe20000400000 */
[----:B0-----:R-:W-:Y:S01]  /*6c50*/  F2FP.SATFINITE.E5M2.F32.PACK_AB_MERGE_C R7, RZ, R134, RZ ;  /* 0x00000086ff07723e */ /* 0x001fe200048060ff */
[----:B------:R-:W-:Y:S01]  /*6c60*/  @!P5 STG.E.U8 desc[UR18][R12.64+0x8], R139 ;  /* 0x0000088b0c00d986 */ /* 0x000fe2000c101112 */
[----:B------:R-:W-:Y:S01]  /*6c70*/  ISETP.LT.OR P5, PT, R29, 0x11, !P1 ;  /* 0x000000111d00780c */ /* 0x000fe20004fa1670 */
[-C--:B------:R-:W-:Y:S01]  /*6c80*/  FMUL R129, R129, R8.reuse ;  /* 0x0000000881817220 */ /* 0x080fe20000400000 */
[----:B------:R-:W-:Y:S01]  /*6c90*/  F2FP.SATFINITE.E5M2.F32.PACK_AB_MERGE_C R133, RZ, R133, RZ ;  /* 0x00000085ff85723e */ /* 0x000fe200048060ff */
[----:B------:R0:W-:Y:S01]  /*6ca0*/  @!P6 STG.E.U8 desc[UR18][R12.64+0x9], R7 ;  /* 0x000009070c00e986 */ /* 0x0001e2000c101112 */
[----:B------:R-:W-:Y:S01]  /*6cb0*/  ISETP.LT.OR P6, PT, R29, 0x12, !P1 ;  /* 0x000000121d00780c */ /* 0x000fe20004fc1670 */
[----:B------:R-:W-:Y:S01]  /*6cc0*/  FMUL R124, R124, R8 ;  /* 0x000000087c7c7220 */ /* 0x000fe20000400000 */
[----:B------:R-:W-:Y:S01]  /*6cd0*/  F2FP.SATFINITE.E5M2.F32.PACK_AB_MERGE_C R131, RZ, R131, RZ ;  /* 0x00000083ff83723e */ /* 0x000fe200048060ff */
[----:B------:R-:W-:Y:S01]  /*6ce0*/  @!P3 STG.E.U8 desc[UR18][R10.64+0x8], R137 ;  /* 0x000008890a00b986 */ /* 0x000fe2000c101112 */
[----:B-1----:R-:W-:Y:S01]  /*6cf0*/  F2FP.SATFINITE.E5M2.F32.PACK_AB_MERGE_C R25, RZ, R132, RZ ;  /* 0x00000084ff19723e */ /* 0x002fe200048060ff */
[-C--:B------:R-:W-:Y:S01]  /*6d00*/  FMUL R127, R127, R8.reuse ;  /* 0x000000087f7f7220 */ /* 0x080fe20000400000 */
[C---:B------:R-:W-:Y:S01]  /*6d10*/  ISETP.LT.OR P3, PT, R29.reuse, 0x11, !P0 ;  /* 0x000000111d00780c */ /* 0x040fe20004761670 */
[-C--:B------:R-:W-:Y:S01]  /*6d20*/  FMUL R122, R122, R8.reuse ;  /* 0x000000087a7a7220 */ /* 0x080fe20000400000 */
[----:B------:R-:W-:Y:S01]  /*6d30*/  F2FP.SATFINITE.E5M2.F32.PACK_AB_MERGE_C R129, RZ, R129, RZ ;  /* 0x00000081ff81723e */ /* 0x000fe200048060ff */
[----:B------:R1:W-:Y:S01]  /*6d40*/  @!P4 STG.E.U8 desc[UR18][R10.64+0x9], R25 ;  /* 0x000009190a00c986 */ /* 0x0003e2000c101112 */
[----:B------:R-:W-:Y:S01]  /*6d50*/  ISETP.LT.OR P4, PT, R29, 0x12, !P0 ;  /* 0x000000121d00780c */ /* 0x000fe20004781670 */
[----:B------:R-:W-:Y:S01]  /*6d60*/  FMUL R125, R125, R8 ;  /* 0x000000087d7d7220 */ /* 0x000fe20000400000 */
[----:B0-----:R-:W-:Y:S01]  /*6d70*/  F2FP.SATFINITE.E5M2.F32.PACK_AB_MERGE_C R7, RZ, R130, RZ ;  /* 0x00000082ff07723e */ /* 0x001fe200048060ff */
[----:B------:R-:W-:Y:S01]  /*6d80*/  @!P5 STG.E.U8 desc[UR18][R12.64+0x10], R135 ;  /* 0x000010870c00d986 */ /* 0x000fe2000c101112 */
[C---:B------:R-:W-:Y:S01]  /*6d90*/  ISETP.LT.OR P5, PT, R29.reuse, 0x19, !P1 ;  /* 0x000000191d00780c */ /* 0x040fe20004fa1670 */
[-C--:B------:R-:W-:Y:S01]  /*6da0*/  FMUL R120, R120, R8.reuse ;  /* 0x0000000878787220 */ /* 0x080fe20000400000 */
[----:B------:R-:W-:Y:S01]  /*6db0*/  F2FP.SATFINITE.E5M2.F32.PACK_AB_MERGE_C R127, RZ, R127, RZ ;  /* 0x0000007fff7f723e */ /* 0x000fe200048060ff */
[----:B------:R0:W-:Y:S01]  /*6dc0*/  @!P6 STG.E.U8 desc[UR18][R12.64+0x11], R7 ;  /* 0x000011070c00e986 */ /* 0x0001e2000c101112 */
[----:B------:R-:W-:Y:S01]  /*6dd0*/  ISETP.LT.OR P6, PT, R29, 0x1a, !P1 ;  /* 0x0000001a1d00780c */ /* 0x000fe20004fc1670 */
[-C--:B------:R-:W-:Y:S01]  /*6de0*/  FMUL R123, R123, R8.reuse ;  /* 0x000000087b7b7220 */ /* 0x080fe20000400000 */
[----:B------:R-:W-:Y:S01]  /*6df0*/  FMUL R118, R118, R8 ;  /* 0x0000000876767220 */ /* 0x000fe20000400000 */
[----:B-1----:R-:W-:Y:S01]  /*6e00*/  F2FP.SATFINITE.E5M2.F32.PACK_AB_MERGE_C R25, RZ, R128, RZ ;  /* 0x00000080ff19723e */ /* 0x002fe200048060ff */
[----:B------:R-:W-:Y:S01]  /*6e10*/  @!P3 STG.E.U8 desc[UR18][R10.64+0x10], R133 ;  /* 0x000010850a00b986 */ /* 0x000fe2000c101112 */
[----:B------:R-:W-:Y:S01]  /*6e20*/  ISETP.LT.OR P3, PT, R29, 0x19, !P0 ;  /* 0x000000191d00780c */ /* 0x000fe20004761670 */
        /* <DEDUP_REMOVED lines=35> */
[----:B------:R-:W-:Y:S01]  /*7060*/  ISETP.LT.OR P3, PT, R29, 0x29, !P0 ;  /* 0x000000291d00780c */ /* 0x000fe20004761670 */
[-C--:B------:R-:W-:Y:S01]  /*7070*/  FMUL R111, R111, R8.reuse ;  /* 0x000000086f6f7220 */ /* 0x080fe20000400000 */
[-C--:B------:R-:W-:Y:S01]  /*7080*/  FMUL R106, R106, R8.reuse ;  /* 0x000000086a6a7220 */ /* 0x080fe20000400000 */
        /* <DEDUP_REMOVED lines=104> */
[----:B------:R-:W-:-:S02]  /*7710*/  ISETP.LT.OR P3, PT, R29, 0x59, !P0 ;  /* 0x000000591d00780c */ /* 0x000fc40004761670 */
[----:B------:R-:W-:Y:S01]  /*7720*/  F2FP.SATFINITE.E5M2.F32.PACK_AB_MERGE_C R21, RZ, R21, RZ ;  /* 0x00000015ff15723e */ /* 0x000fe200048060ff */
[----:B------:R1:W-:Y:S01]  /*7730*/  @!P4 STG.E.U8 desc[UR18][R10.64+0x51], R25 ;  /* 0x000051190a00c986 */ /* 0x0003e2000c101112 */
[C---:B------:R-:W-:Y:S02]  /*7740*/  ISETP.LT.OR P4, PT, R29.reuse, 0x5a, !P0 ;  /* 0x0000005a1d00780c */ /* 0x040fe40004781670 */
[----:B0-----:R-:W-:Y:S01]  /*7750*/  F2FP.SATFINITE.E5M2.F32.PACK_AB_MERGE_C R7, RZ, R94, RZ ;  /* 0x0000005eff07723e */ /* 0x001fe200048060ff */
[----:B------:R-:W-:Y:S01]  /*7760*/  @!P5 STG.E.U8 desc[UR18][R12.64+0x58], R99 ;  /* 0x000058630c00d986 */ /* 0x000fe2000c101112 */
[C---:B------:R-:W-:Y:S02]  /*7770*/  ISETP.LT.OR P5, PT, R29.reuse, 0x61, !P1 ;  /* 0x000000611d00780c */ /* 0x040fe40004fa1670 */
[----:B------:R-:W-:Y:S01]  /*7780*/  F2FP.SATFINITE.E5M2.F32.PACK_AB_MERGE_C R15, RZ, R15, RZ ;  /* 0x0000000fff0f723e */ /* 0x000fe200048060ff */
[----:B------:R0:W-:Y:S01]  /*7790*/  @!P6 STG.E.U8 desc[UR18][R12.64+0x59], R7 ;  /* 0x000059070c00e986 */ /* 0x0001e2000c101112 */
[----:B------:R-:W-:-:S02]  /*77a0*/  ISETP.LT.OR P6, PT, R29, 0x62, !P1 ;  /* 0x000000621d00780c */ /* 0x000fc40004fc1670 */
[----:B------:R-:W-:Y:S01]  /*77b0*/  F2FP.SATFINITE.E5M2.F32.PACK_AB_MERGE_C R17, RZ, R17, RZ ;  /* 0x00000011ff11723e */ /* 0x000fe200048060ff */
[----:B------:R-:W-:Y:S01]  /*77c0*/  @!P3 STG.E.U8 desc[UR18][R10.64+0x58], R97 ;  /* 0x000058610a00b986 */ /* 0x000fe2000c101112 */
[----:B-1----:R-:W-:Y:S02]  /*77d0*/  F2FP.SATFINITE.E5M2.F32.PACK_AB_MERGE_C R25, RZ, R92, RZ ;  /* 0x0000005cff19723e */ /* 0x002fe400048060ff */
[----:B------:R-:W-:-:S03]  /*77e0*/  ISETP.LT.OR P3, PT, R29, 0x61, !P0 ;  /* 0x000000611d00780c */ /* 0x000fc60004761670 */
[----:B------:R1:W-:Y:S01]  /*77f0*/  @!P4 STG.E.U8 desc[UR18][R10.64+0x59], R25 ;  /* 0x000059190a00c986 */ /* 0x0003e2000c101112 */
[C---:B------:R-:W-:Y:S02]  /*7800*/  ISETP.LT.OR P4, PT, R29.reuse, 0x62, !P0 ;  /* 0x000000621d00780c */ /* 0x040fe40004781670 */
[----:B0-----:R-:W-:Y:S01]  /*7810*/  F2FP.SATFINITE.E5M2.F32.PACK_AB_MERGE_C R7, RZ, R90, RZ ;  /* 0x0000005aff07723e */ /* 0x001fe200048060ff */
[----:B------:R-:W-:Y:S01]  /*7820*/  @!P5 STG.E.U8 desc[UR18][R12.64+0x60], R93 ;  /* 0x0000605d0c00d986 */ /* 0x000fe2000c101112 */
[----:B------:R-:W-:-:S03]  /*7830*/  ISETP.LT.OR P5, PT, R29, 0x69, !P1 ;  /* 0x000000691d00780c */ /* 0x000fc60004fa1670 */
[----:B------:R0:W-:Y:S01]  /*7840*/  @!P6 STG.E.U8 desc[UR18][R12.64+0x61], R7 ;  /* 0x000061070c00e986 */ /* 0x0001e2000c101112 */
[C---:B------:R-:W-:Y:S02]  /*7850*/  ISETP.LT.OR P6, PT, R29.reuse, 0x6a, !P1 ;  /* 0x0000006a1d00780c */ /* 0x040fe40004fc1670 */
[----:B-1----:R-:W-:Y:S01]  /*7860*/  F2FP.SATFINITE.E5M2.F32.PACK_AB_MERGE_C R25, RZ, R88, RZ ;  /* 0x00000058ff19723e */ /* 0x002fe200048060ff */
[----:B------:R-:W-:Y:S01]  /*7870*/  @!P3 STG.E.U8 desc[UR18][R10.64+0x60], R95 ;  /* 0x0000605f0a00b986 */ /* 0x000fe2000c101112 */
        /* <DEDUP_REMOVED lines=11> */
[----:B------:R-:W-:Y:S01]  /*7930*/  @!P4 STG.E.U8 desc[UR18][R10.64+0x69], R25 ;  /* 0x000069190a00c986 */ /* 0x000fe2000c101112 */
[C---:B------:R-:W-:Y:S02]  /*7940*/  ISETP.LT.OR P4, PT, R29.reuse, 0x79, !P1 ;  /* 0x000000791d00780c */ /* 0x040fe40004f81670 */
[C---:B------:R-:W-:Y:S01]  /*7950*/  ISETP.LT.OR P1, PT, R29.reuse, 0x7a, !P1 ;  /* 0x0000007a1d00780c */ /* 0x040fe20004f21670 */
[----:B------:R1:W-:Y:S01]  /*7960*/  @!P5 STG.E.U8 desc[UR18][R12.64+0x70], R23 ;  /* 0x000070170c00d986 */ /* 0x0003e2000c101112 */
[C---:B------:R-:W-:Y:S02]  /*7970*/  ISETP.LT.OR P5, PT, R29.reuse, 0x72, !P0 ;  /* 0x000000721d00780c */ /* 0x040fe400047a1670 */
[----:B0-----:R-:W-:Y:S01]  /*7980*/  F2FP.SATFINITE.E5M2.F32.PACK_AB_MERGE_C R7, RZ, R18, RZ ;  /* 0x00000012ff07723e */ /* 0x001fe200048060ff */
[----:B------:R0:W-:Y:S01]  /*7990*/  @!P6 STG.E.U8 desc[UR18][R12.64+0x71], R19 ;  /* 0x000071130c00e986 */ /* 0x0001e2000c101112 */
[C---:B------:R-:W-:Y:S02]  /*79a0*/  ISETP.LT.OR P6, PT, R29.reuse, 0x79, !P0 ;  /* 0x000000791d00780c */ /* 0x040fe400047c1670 */
[----:B------:R-:W-:Y:S01]  /*79b0*/  ISETP.LT.OR P0, PT, R29, 0x7a, !P0 ;  /* 0x0000007a1d00780c */ /* 0x000fe20004701670 */
[----:B------:R2:W-:Y:S01]  /*79c0*/  @!P3 STG.E.U8 desc[UR18][R10.64+0x70], R21 ;  /* 0x000070150a00b986 */ /* 0x0005e2000c101112 */
[----:B-1----:R-:W-:-:S05]  /*79d0*/  F2FP.SATFINITE.E5M2.F32.PACK_AB_MERGE_C R23, RZ, R16, RZ ;  /* 0x00000010ff17723e */ /* 0x002fca00048060ff */
[----:B------:R2:W-:Y:S01]  /*79e0*/  @!P5 STG.E.U8 desc[UR18][R10.64+0x71], R7 ;  /* 0x000071070a00d986 */ /* 0x0005e2000c101112 */
[----:B0-----:R-:W-:-:S03]  /*79f0*/  F2FP.SATFINITE.E5M2.F32.PACK_AB_MERGE_C R19, RZ, R14, RZ ;  /* 0x0000000eff13723e */ /* 0x001fc600048060ff */
[----:B------:R2:W-:Y:S04]  /*7a00*/  @!P4 STG.E.U8 desc[UR18][R12.64+0x78], R15 ;  /* 0x0000780f0c00c986 */ /* 0x0005e8000c101112 */
[----:B------:R2:W-:Y:S04]  /*7a10*/  @!P1 STG.E.U8 desc[UR18][R12.64+0x79], R19 ;  /* 0x000079130c009986 */ /* 0x0005e8000c101112 */
[----:B------:R2:W-:Y:S04]  /*7a20*/  @!P6 STG.E.U8 desc[UR18][R10.64+0x78], R17 ;  /* 0x000078110a00e986 */ /* 0x0005e8000c101112 */
[----:B------:R2:W-:Y:S02]  /*7a30*/  @!P0 STG.E.U8 desc[UR18][R10.64+0x79], R23 ;  /* 0x000079170a008986 */ /* 0x0005e4000c101112 */
.L_x_168:
[----:B------:R-:W-:Y:S05]  /*7a40*/  BSYNC B0 ;  /* 0x0000000000007941 */ /* 0x000fea0003800000 */
.L_x_38:
[----:B------:R-:W-:Y:S01]  /*7a50*/  ULDC UR6, c[0x0][0xc] ;  /* 0x0000030000067ab9 */ /* 0x000fe20000000800 */
[----:B------:R-:W-:Y:S01]  /*7a60*/  ULDC UR7, c[0x0][0x10] ;  /* 0x0000040000077ab9 */ /* 0x000fe20000000800 */
[----:B0-2--5:R-:W0:Y:S01]  /*7a70*/  LDC R7, c[0x0][0x14] ;  /* 0x00000500ff077b82 */ /* 0x025e220000000800 */
[----:B------:R-:W-:Y:S01]  /*7a80*/  UIMAD.WIDE.U32 UR6, UR6, UR7, URZ ;  /* 0x00000007060672a5 */ /* 0x000fe2000f8e003f */
[----:B----4-:R-:W-:Y:S01]  /*7a90*/  PRMT R10, RZ, 0x7610, R10 ;  /* 0x00007610ff0a7816 */ /* 0x010fe2000000000a */
[----:B------:R-:W-:-:S04]  /*7aa0*/  IMAD.MOV.U32 R11, RZ, RZ, -0x1 ;  /* 0xffffffffff0b7424 */ /* 0x000fc800078e00ff */
[----:B0-----:R-:W-:-:S04]  /*7ab0*/  IMAD.WIDE.U32 R2, R7, UR6, R2 ;  /* 0x0000000607027c25 */ /* 0x001fc8000f8e0002 */
[----:B------:R-:W-:Y:S01]  /*7ac0*/  IMAD R7, R7, UR7, RZ ;  /* 0x0000000707077c24 */ /* 0x000fe2000f8e02ff */
[----:B------:R-:W-:Y:S02]  /*7ad0*/  ULDC.64 UR6, c[0x0][0x650] ;  /* 0x0001940000067ab9 */ /* 0x000fe40000000a00 */
[----:B------:R-:W-:Y:S01]  /*7ae0*/  ISETP.GE.U32.AND P0, PT, R2, UR6, PT ;  /* 0x0000000602007c0c */ /* 0x000fe2000bf06070 */
[----:B------:R-:W-:Y:S02]  /*7af0*/  IMAD.IADD R3, R3, 0x1, R7 ;  /* 0x0000000103037824 */ /* 0x000fe400078e0207 */
[----:B------:R-:W-:-:S03]  /*7b00*/  IMAD.MOV.U32 R7, RZ, RZ, -0x1 ;  /* 0xffffffffff077424 */ /* 0x000fc600078e00ff */
[----:B------:R-:W-:-:S13]  /*7b10*/  ISETP.GE.U32.AND.EX P0, PT, R3, UR7, PT, P0 ;  /* 0x0000000703007c0c */ /* 0x000fda000bf06100 */
[----:B------:R-:W-:Y:S05]  /*7b20*/  @P0 BRA `(.L_x_169) ;  /* 0x0000000400600947 */ /* 0x000fea0003800000 */
[----:B------:R-:W0:Y:S01]  /*7b30*/  S2R R22, SR_CTAID.X ;  /* 0x0000000000167919 */ /* 0x000e220000002500 */
[----:B------:R-:W2:Y:S01]  /*7b40*/  LDC.64 R16, c[0x0][0x628] ;  /* 0x00018a00ff107b82 */ /* 0x000ea20000000a00 */
[----:B------:R-:W-:Y:S01]  /*7b50*/  ULDC UR6, c[0x0][0x150] ;  /* 0x0000540000067ab9 */ /* 0x000fe20000000800 */
[----:B------:R-:W-:Y:S01]  /*7b60*/  IMAD.MOV.U32 R14, RZ, RZ, R2 ;  /* 0x000000ffff0e7224 */ /* 0x000fe200078e0002 */
[----:B------:R-:W4:Y:S01]  /*7b70*/  S2R R24, SR_CTAID.Y ;  /* 0x0000000000187919 */ /* 0x000f220000002600 */
[----:B------:R-:W-:-:S04]  /*7b80*/  IMAD.MOV.U32 R15, RZ, RZ, R3 ;  /* 0x000000ffff0f7224 */ /* 0x000fc800078e0003 */
[----:B------:R-:W1:Y:S08]  /*7b90*/  LDC R25, c[0x0][0x144] ;  /* 0x00005100ff197b82 */ /* 0x000e700000000800 */
[----:B------:R-:W1:Y:S08]  /*7ba0*/  LDC R18, c[0x0][0x630] ;  /* 0x00018c00ff127b82 */ /* 0x000e700000000800 */
[----:B------:R-:W1:Y:S01]  /*7bb0*/  LDC.64 R20, c[0x0][0x620] ;  /* 0x00018800ff147b82 */ /* 0x000e620000000a00 */
[----:B--2---:R-:W-:-:S04]  /*7bc0*/  ISETP.NE.U32.AND P0, PT, R16, RZ, PT ;  /* 0x000000ff1000720c */ /* 0x004fc80003f05070 */
[----:B------:R-:W-:Y:S02]  /*7bd0*/  ISETP.NE.AND.EX P0, PT, R17, RZ, PT, P0 ;  /* 0x000000ff1100720c */ /* 0x000fe40003f05300 */
[----:B0-----:R-:W-:-:S05]  /*7be0*/  I2FP.F32.U32 R7, R22 ;  /* 0x0000001600077245 */ /* 0x001fca0000201000 */
[----:B------:R-:W-:-:S04]  /*7bf0*/  FMUL R7, R7, UR6 ;  /* 0x0000000607077c20 */ /* 0x000fc80008400000 */
[----:B------:R0:W2:Y:S02]  /*7c00*/  F2I.U32.TRUNC.NTZ R23, R7 ;  /* 0x0000000700177305 */ /* 0x0000a4000020f000 */
[----:B----4-:R-:W-:Y:S05]  /*7c10*/  @!P0 BRA `(.L_x_170) ;  /* 0x0000000000288947 */ /* 0x010fea0003800000 */
[----:B0-----:R-:W0:Y:S02]  /*7c20*/  LDC R7, c[0x0][0x634] ;  /* 0x00018d00ff077b82 */ /* 0x001e240000000800 */
        /* <DEDUP_REMOVED lines=9> */
.L_x_170:
[-CC-:B-1----:R-:W-:Y:S01]  /*7cc0*/  SHF.R.U64 R19, R14, R18.reuse, R15.reuse ;  /* 0x000000120e137219 */ /* 0x182fe2000000120f */
[----:B------:R-:W1:Y:S01]  /*7cd0*/  LDC.64 R30, c[0x0][0x640] ;  /* 0x00019000ff1e7b82 */ /* 0x000e620000000a00 */
[----:B0-----:R-:W-:Y:S01]  /*7ce0*/  SHF.R.U32.HI R7, RZ, R18, R15 ;  /* 0x00000012ff077219 */ /* 0x001fe2000001160f */
[----:B--2---:R-:W-:Y:S01]  /*7cf0*/  IMAD.MOV R23, RZ, RZ, -R23 ;  /* 0x000000ffff177224 */ /* 0x004fe200078e0a17 */
[----:B------:R-:W-:Y:S01]  /*7d00*/  IADD3 R13, P0, RZ, -R19, RZ ;  /* 0x80000013ff0d7210 */ /* 0x000fe20007f1e0ff */
[----:B------:R-:W-:Y:S02]  /*7d10*/  ULDC UR6, c[0x0][0x154] ;  /* 0x0000550000067ab9 */ /* 0x000fe40000000800 */
[----:B------:R-:W-:Y:S02]  /*7d20*/  IMAD R25, R25, R23, R22 ;  /* 0x0000001719197224 */ /* 0x000fe400078e0216 */
[----:B------:R-:W0:Y:S01]  /*7d30*/  LDC R14, c[0x0][0x618] ;  /* 0x00018600ff0e7b82 */ /* 0x000e220000000800 */
[----:B------:R-:W-:-:S02]  /*7d40*/  IMAD.X R7, RZ, RZ, ~R7, P0 ;  /* 0x000000ffff077224 */ /* 0x000fc400000e0e07 */
[----:B------:R-:W-:-:S04]  /*7d50*/  IMAD.WIDE.U32 R10, R13, R20, R2 ;  /* 0x000000140d0a7225 */ /* 0x000fc800078e0002 */
[----:B------:R-:W-:Y:S01]  /*7d60*/  IMAD R12, R7, R20, RZ ;  /* 0x00000014070c7224 */ /* 0x000fe200078e02ff */
[----:B---3--:R-:W2:Y:S03]  /*7d70*/  LDC R26, c[0x0][0x608] ;  /* 0x00018200ff1a7b82 */ /* 0x008ea60000000800 */
[----:B------:R-:W-:Y:S02]  /*7d80*/  IMAD R7, R13, R21, R12 ;  /* 0x000000150d077224 */ /* 0x000fe400078e020c */
[----:B------:R-:W-:Y:S02]  /*7d90*/  IMAD.MOV.U32 R13, RZ, RZ, 0x1 ;  /* 0x00000001ff0d7424 */ /* 0x000fe400078e00ff */
[----:B------:R-:W-:Y:S01]  /*7da0*/  IMAD.IADD R7, R11, 0x1, R7 ;  /* 0x000000010b077824 */ /* 0x000fe200078e0207 */
[----:B------:R-:W3:Y:S01]  /*7db0*/  LDC R28, c[0x0][0x658] ;  /* 0x00019600ff1c7b82 */ /* 0x000ee20000000800 */
[----:B------:R-:W-:-:S02]  /*7dc0*/  I2FP.F32.U32 R11, R24 ;  /* 0x00000018000b7245 */ /* 0x000fc40000201000 */
[----:B-1----:R-:W-:-:S03]  /*7dd0*/  ISETP.NE.U32.AND P0, PT, R30, RZ, PT ;  /* 0x000000ff1e00720c */ /* 0x002fc60003f05070 */
[----:B------:R-:W-:Y:S01]  /*7de0*/  FMUL R12, R11, UR6 ;  /* 0x000000060b0c7c20 */ /* 0x000fe20008400000 */
[----:B------:R-:W-:Y:S01]  /*7df0*/  ISETP.NE.AND.EX P0, PT, R31, RZ, PT, P0 ;  /* 0x000000ff1f00720c */ /* 0x000fe20003f05300 */
[----:B------:R-:W1:Y:S01]  /*7e00*/  LDC R23, c[0x0][0x148] ;  /* 0x00005200ff177b82 */ /* 0x000e620000000800 */
[-CC-:B0-----:R-:W-:Y:S01]  /*7e10*/  SHF.R.U64 R18, R10, R14.reuse, R7.reuse ;  /* 0x0000000e0a127219 */ /* 0x181fe20000001207 */
[----:B------:R0:W4:Y:S01]  /*7e20*/  F2I.U32.TRUNC.NTZ R20, R12 ;  /* 0x0000000c00147305 */ /* 0x000122000020f000 */
[----:B------:R-:W-:Y:S01]  /*7e30*/  SHF.R.U32.HI R7, RZ, R14, R7 ;  /* 0x0000000eff077219 */ /* 0x000fe20000011607 */
[----:B------:R-:W-:-:S04]  /*7e40*/  IMAD.MOV.U32 R11, RZ, RZ, -0x1 ;  /* 0xffffffffff0b7424 */ /* 0x000fc800078e00ff */
[----:B------:R-:W0:Y:S01]  /*7e50*/  LDC R22, c[0x0][0x600] ;  /* 0x00018000ff167b82 */ /* 0x000e220000000800 */
[-CC-:B--2---:R-:W-:Y:S02]  /*7e60*/  SHF.R.U64 R16, R18, R26.reuse, R7.reuse ;  /* 0x0000001a12107219 */ /* 0x184fe40000001207 */
[----:B------:R-:W-:-:S05]  /*7e70*/  SHF.R.U32.HI R7, RZ, R26, R7 ;  /* 0x0000001aff077219 */ /* 0x000fca0000011607 */
[----:B------:R-:W2:Y:S01]  /*7e80*/  LDC R29, c[0x0][0x648] ;  /* 0x00019200ff1d7b82 */ /* 0x000ea20000000800 */
[-C--:B---3--:R-:W-:Y:S02]  /*7e90*/  SHF.L.U32 R10, R11, R28.reuse, RZ ;  /* 0x0000001c0b0a7219 */ /* 0x088fe400000006ff */
[--C-:B------:R-:W-:Y:S02]  /*7ea0*/  SHF.R.U64 R21, R16, R28, R7.reuse ;  /* 0x0000001c10157219 */ /* 0x100fe40000001207 */
[----:B------:R-:W-:Y:S02]  /*7eb0*/  LOP3.LUT R27, RZ, R10, RZ, 0x33, !PT ;  /* 0x0000000aff1b7212 */ /* 0x000fe400078e33ff */
[-C--:B------:R-:W-:Y:S01]  /*7ec0*/  SHF.R.U32.HI R11, RZ, R28.reuse, R7 ;  /* 0x0000001cff0b7219 */ /* 0x080fe20000011607 */
[----:B------:R-:W3:Y:S01]  /*7ed0*/  LDC R32, c[0x0][0x638] ;  /* 0x00018e00ff207b82 */ /* 0x000ee20000000800 */
[----:B------:R-:W-:Y:S01]  /*7ee0*/  SHF.L.U32 R26, R13, R28, RZ ;  /* 0x0000001c0d1a7219 */ /* 0x000fe200000006ff */
[----:B------:R-:W-:-:S06]  /*7ef0*/  IMAD.MOV.U32 R10, RZ, RZ, R21 ;  /* 0x000000ffff0a7224 */ /* 0x000fcc00078e0015 */
[----:B------:R-:W0:Y:S01]  /*7f00*/  LDC R33, c[0x0][0x610] ;  /* 0x00018400ff217b82 */ /* 0x000e220000000800 */
[----:B----4-:R-:W-:Y:S05]  /*7f10*/  @!P0 BRA `(.L_x_171) ;  /* 0x0000000000288947 */ /* 0x010fea0003800000 */
[----:B------:R-:W4:Y:S02]  /*7f20*/  LDC R10, c[0x0][0x64c] ;  /* 0x00019300ff0a7b82 */ /* 0x000f240000000800 */
[----:B----4-:R-:W-:-:S05]  /*7f30*/  IADD3 R7, P0, R21, R10, RZ ;  /* 0x0000000a15077210 */ /* 0x010fca0007f1e0ff */
[----:B------:R-:W-:-:S04]  /*7f40*/  IMAD.X R17, RZ, RZ, R11, P0 ;  /* 0x000000ffff117224 */ /* 0x000fc800000e060b */
[----:B------:R-:W-:-:S04]  /*7f50*/  IMAD.WIDE.U32 R10, R17, R30, RZ ;  /* 0x0000001e110a7225 */ /* 0x000fc800078e00ff */
[----:B0-----:R-:W-:-:S04]  /*7f60*/  IMAD.WIDE.U32 R12, P0, R7, R31, R10 ;  /* 0x0000001f070c7225 */ /* 0x001fc8000780000a */
[----:B------:R-:W-:-:S04]  /*7f70*/  IMAD.WIDE.U32 R10, R7, R30, RZ ;  /* 0x0000001e070a7225 */ /* 0x000fc800078e00ff */
[----:B------:R-:W-:Y:S01]  /*7f80*/  IMAD.X R15, RZ, RZ, RZ, P0 ;  /* 0x000000ffff0f7224 */ /* 0x000fe200000e06ff */
[----:B------:R-:W-:Y:S01]  /*7f90*/  IADD3 RZ, P0, R11, R12, RZ ;  /* 0x0000000c0bff7210 */ /* 0x000fe20007f1e0ff */
[----:B------:R-:W-:-:S04]  /*7fa0*/  IMAD.MOV.U32 R14, RZ, RZ, R13 ;  /* 0x000000ffff0e7224 */ /* 0x000fc800078e000d */
[----:B------:R-:W-:-:S08]  /*7fb0*/  IMAD.WIDE.U32.X R10, R17, R31, R14, P0 ;  /* 0x0000001f110a7225 */ /* 0x000fd000000e040e */
.L_x_171:
[----:B--2---:R-:W-:Y:S01]  /*7fc0*/  SHF.R.U64 R7, R10, R29, R11 ;  /* 0x0000001d0a077219 */ /* 0x004fe2000000120b */
[----:B0-----:R-:W-:Y:S01]  /*7fd0*/  VIADD R11, R22, 0xffffffff ;  /* 0xffffffff160b7836 */ /* 0x001fe20000000000 */
[----:B------:R-:W-:Y:S01]  /*7fe0*/  LOP3.LUT R28, R16, R27, RZ, 0xc0, !PT ;  /* 0x0000001b101c7212 */ /* 0x000fe200078ec0ff */
[----:B------:R-:W-:Y:S02]  /*7ff0*/  IMAD.MOV R20, RZ, RZ, -R20 ;  /* 0x000000ffff147224 */ /* 0x000fe400078e0a14 */
[----:B------:R-:W-:Y:S01]  /*8000*/  IMAD.MOV R10, RZ, RZ, -R7 ;  /* 0x000000ffff0a7224 */ /* 0x000fe200078e0a07 */
[----:B------:R-:W-:Y:S01]  /*8010*/  LOP3.LUT R18, R18, R11, RZ, 0xc0, !PT ;  /* 0x0000000b12127212 */ /* 0x000fe200078ec0ff */
[----:B------:R-:W-:Y:S02]  /*8020*/  IMAD R28, R26, R7, R28 ;  /* 0x000000071a1c7224 */ /* 0x000fe400078e021c */
[----:B-1----:R-:W-:Y:S02]  /*8030*/  @P2 IMAD R25, R23, R20, R24 ;  /* 0x0000001417192224 */ /* 0x002fe400078e0218 */
[----:B---3--:R-:W-:-:S02]  /*8040*/  IMAD R7, R10, R32, R21 ;  /* 0x000000200a077224 */ /* 0x008fc400078e0215 */
[----:B------:R-:W-:Y:S02]  /*8050*/  IMAD R28, R28, R33, R25 ;  /* 0x000000211c1c7224 */ /* 0x000fe400078e0219 */
[----:B------:R-:W-:Y:S02]  /*8060*/  IMAD R7, R7, R22, R18 ;  /* 0x0000001607077224 */ /* 0x000fe400078e0212 */
[----:B------:R-:W-:-:S03]  /*8070*/  IMAD.MOV.U32 R10, RZ, RZ, 0x1 ;  /* 0x00000001ff0a7424 */ /* 0x000fc600078e00ff */
[----:B------:R-:W-:Y:S02]  /*8080*/  SEL R11, R7, R28, !P2 ;  /* 0x0000001c070b7207 */ /* 0x000fe40005000000 */
[----:B------:R-:W-:Y:S01]  /*8090*/  SEL R28, R28, R7, !P2 ;  /* 0x000000071c1c7207 */ /* 0x000fe20005000000 */
[----:B------:R-:W-:-:S07]  /*80a0*/  IMAD.MOV.U32 R7, RZ, RZ, R19 ;  /* 0x000000ffff077224 */ /* 0x000fce00078e0013 */
.L_x_169:
[----:B------:R-:W-:Y:S01]  /*80b0*/  LOP3.LUT P0, RZ, R10, 0xff, RZ, 0xc0, !PT ;  /* 0x000000ff0aff7812 */ /* 0x000fe2000780c0ff */
[----:B------:R-:W-:-:S12]  /*80c0*/  IMAD.MOV.U32 R10, RZ, RZ, R28 ;  /* 0x000000ffff0a7224 */ /* 0x000fd800078e001c */
[----:B------:R-:W-:Y:S05]  /*80d0*/  @P0 BRA `(.L_x_172) ;  /* 0xffffff9400100947 */ /* 0x000fea000383ffff */
[----:B------:R-:W-:Y:S05]  /*80e0*/  EXIT ;  /* 0x000000000000794d */ /* 0x000fea0003800000 */
.L_x_8:
        /* <DEDUP_REMOVED lines=26> */
.L_x_174:
[----:B------:R-:W0:Y:S01]  /*8290*/  LDC.64 R28, c[0x0][0x640] ;  /* 0x00019000ff1c7b82 */ /* 0x000e220000000a00 */
[-CC-:B------:R-:W-:Y:S01]  /*82a0*/  SHF.R.U64 R21, R16, R6.reuse, R17.reuse ;  /* 0x0000000610157219 */ /* 0x180fe20000001211 */
[----:B------:R-:W-:Y:S01]  /*82b0*/  IMAD.MOV.U32 R31, RZ, RZ, 0x1 ;  /* 0x00000001ff1f7424 */ /* 0x000fe200078e00ff */
[----:B------:R-:W-:Y:S02]  /*82c0*/  SHF.R.U32.HI R5, RZ, R6, R17 ;  /* 0x00000006ff057219 */ /* 0x000fe40000011611 */
        /* <DEDUP_REMOVED lines=9> */
[----:B0-----:R-:W-:Y:S01]  /*8360*/  ISETP.NE.U32.AND P0, PT, R28, RZ, PT ;  /* 0x000000ff1c00720c */ /* 0x001fe20003f05070 */
[----:B------:R-:W-:-:S03]  /*8370*/  IMAD.MOV.U32 R11, RZ, RZ, -0x1 ;  /* 0xffffffffff0b7424 */ /* 0x000fc600078e00ff */
[----:B------:R-:W-:Y:S02]  /*8380*/  ISETP.NE.AND.EX P0, PT, R29, RZ, PT, P0 ;  /* 0x000000ff1d00720c */ /* 0x000fe40003f05300 */
[----:B------:R-:W0:Y:S01]  /*8390*/  LDC R24, c[0x0][0x600] ;  /* 0x00018000ff187b82 */ /* 0x000e220000000800 */
[-CC-:B-1----:R-:W-:Y:S02]  /*83a0*/  SHF.R.U64 R18, R10, R14.reuse, R5.reuse ;  /* 0x0000000e0a127219 */ /* 0x182fe40000001205 */
[----:B------:R-:W-:-:S05]  /*83b0*/  SHF.R.U32.HI R5, RZ, R14, R5 ;  /* 0x0000000eff057219 */ /* 0x000fca0000011605 */
        /* <DEDUP_REMOVED lines=21> */
.L_x_175:
[----:B-1----:R-:W-:Y:S01]  /*8510*/  SHF.R.U64 R6, R10, R25, R11 ;  /* 0x000000190a067219 */ /* 0x002fe2000000120b */
[----:B0-----:R-:W-:Y:S01]  /*8520*/  VIADD R11, R24, 0xffffffff ;  /* 0xffffffff180b7836 */ /* 0x001fe20000000000 */
[----:B------:R-:W-:Y:S01]  /*8530*/  SHF.L.U32 R9, R31, R26, RZ ;  /* 0x0000001a1f097219 */ /* 0x000fe200000006ff */
[----:B------:R-:W-:Y:S01]  /*8540*/  @P2 IMAD R12, R13, R20, R8 ;  /* 0x000000140d0c2224 */ /* 0x000fe200078e0208 */
[----:B------:R-:W-:Y:S01]  /*8550*/  LOP3.LUT R5, R22, R33, RZ, 0xc0, !PT ;  /* 0x0000002116057212 */ /* 0x000fe200078ec0ff */
[----:B------:R-:W-:Y:S01]  /*8560*/  IMAD.MOV R10, RZ, RZ, -R6 ;  /* 0x000000ffff0a7224 */ /* 0x000fe200078e0a06 */
[----:B------:R-:W-:Y:S01]  /*8570*/  LOP3.LUT R18, R18, R11, RZ, 0xc0, !PT ;  /* 0x0000000b12127212 */ /* 0x000fe200078ec0ff */
[----:B------:R-:W-:Y:S02]  /*8580*/  IMAD.MOV.U32 R8, RZ, RZ, 0x1 ;  /* 0x00000001ff087424 */ /* 0x000fe400078e00ff */
[----:B------:R-:W-:Y:S02]  /*8590*/  IMAD R9, R9, R6, R5 ;  /* 0x0000000609097224 */ /* 0x000fe400078e0205 */
[----:B--2---:R-:W-:-:S02]  /*85a0*/  IMAD R5, R10, R27, R23 ;  /* 0x0000001b0a057224 */ /* 0x004fc400078e0217 */
[----:B---3--:R-:W-:Y:S02]  /*85b0*/  IMAD R6, R9, R30, R12 ;  /* 0x0000001e09067224 */ /* 0x008fe400078e020c */
[----:B------:R-:W-:Y:S01]  /*85c0*/  IMAD R9, R5, R24, R18 ;  /* 0x0000001805097224 */ /* 0x000fe200078e0212 */
[----:B------:R-:W-:Y:S01]  /*85d0*/  PRMT R5, R8, 0x7610, R5 ;  /* 0x0000761008057816 */ /* 0x000fe20000000005 */
[----:B------:R-:W-:-:S03]  /*85e0*/  IMAD.MOV.U32 R16, RZ, RZ, R21 ;  /* 0x000000ffff107224 */ /* 0x000fc600078e0015 */
[----:B------:R-:W-:Y:S02]  /*85f0*/  SEL R17, R9, R6, !P2 ;  /* 0x0000000609117207 */ /* 0x000fe40005000000 */
[----:B------:R-:W-:-:S07]  /*8600*/  SEL R6, R6, R9, !P2 ;  /* 0x0000000906067207 */ /* 0x000fce0005000000 */
.L_x_173:
[----:B------:R-:W-:-:S08]  /*8610*/  NOP ;  /* 0x0000000000007918 */ /* 0x000fd00000000000 */
[----:B------:R-:W0:-:S00]  /*8620*/  USETMAXREG.DEALLOC.CTAPOOL 0x28 ;  /* 0x00000028000079c8 */ /* 0x000e0000080e0500 */
[----:B0-----:R-:W-:-:S13]  /*8630*/  ISETP.NE.AND P0, PT, R7, RZ, PT ;  /* 0x000000ff0700720c */ /* 0x001fda0003f05270 */
[----:B------:R-:W-:Y:S05]  /*8640*/  @P0 EXIT ;  /* 0x000000000000094d */ /* 0x000fea0003800000 */
[----:B------:R-:W-:Y:S01]  /*8650*/  LOP3.LUT P0, RZ, R5, 0xff, RZ, 0xc0, !PT ;  /* 0x000000ff05ff7812 */ /* 0x000fe2000780c0ff */
[----:B------:R-:W-:Y:S02]  /*8660*/  IMAD.MOV.U32 R11, RZ, RZ, 0x1 ;  /* 0x00000001ff0b7424 */ /* 0x000fe400078e00ff */
[----:B------:R-:W-:-:S10]  /*8670*/  IMAD.MOV.U32 R5, RZ, RZ, RZ ;  /* 0x000000ffff057224 */ /* 0x000fd400078e00ff */
[----:B------:R-:W-:Y:S05]  /*8680*/  @!P0 BRA `(.L_x_176) ;  /* 0x0000000c00848947 */ /* 0x000fea0003800000 */
[----:B------:R-:W0:Y:S01]  /*8690*/  LDC R5, c[0x0][0x28c] ;  /* 0x0000a300ff057b82 */ /* 0x000e220000000800 */
[----:B------:R-:W-:Y:S01]  /*86a0*/  UMOV UR17, 0x1 ;  /* 0x0000000100117882 */ /* 0x000fe20000000000 */
[----:B------:R-:W-:Y:S01]  /*86b0*/  ULDC UR9, c[0x0][0xc] ;  /* 0x0000030000097ab9 */ /* 0x000fe20000000800 */
[----:B------:R-:W-:Y:S01]  /*86c0*/  ULDC UR15, c[0x0][0x10] ;  /* 0x00000400000f7ab9 */ /* 0x000fe20000000800 */
[----:B------:R-:W-:Y:S01]  /*86d0*/  ULDC UR5, c[0x0][0x658] ;  /* 0x0001960000057ab9 */ /* 0x000fe20000000800 */
[----:B------:R-:W-:Y:S01]  /*86e0*/  UMOV UR7, 0xffffffff ;  /* 0xffffffff00077882 */ /* 0x000fe20000000000 */
[----:B------:R-:W-:Y:S01]  /*86f0*/  BSSY B0, `(.L_x_176) ;  /* 0x00000da000007945 */ /* 0x000fe20003800000 */
[----:B------:R-:W-:Y:S01]  /*8700*/  USHF.L.U32 UR7, UR7, UR5, URZ ;  /* 0x0000000507077299 */ /* 0x000fe2000800063f */
[----:B------:R-:W1:Y:S01]  /*8710*/  S2UR UR8, SR_CgaCtaId ;  /* 0x00000000000879c3 */ /* 0x000e620000008800 */
[----:B------:R-:W-:Y:S01]  /*8720*/  IMAD.MOV.U32 R14, RZ, RZ, 0x1 ;  /* 0x00000001ff0e7424 */ /* 0x000fe200078e00ff */
[----:B------:R-:W-:Y:S01]  /*8730*/  LOP3.LUT R15, R4, 0x2, RZ, 0xfc, !PT ;  /* 0x00000002040f7812 */ /* 0x000fe200078efcff */
[----:B------:R-:W-:Y:S01]  /*8740*/  IMAD.MOV.U32 R11, RZ, RZ, 0x1 ;  /* 0x00000001ff0b7424 */ /* 0x000fe200078e00ff */
[----:B------:R-:W-:Y:S01]  /*8750*/  ULDC UR4, c[0x0][0x600] ;  /* 0x0001800000047ab9 */ /* 0x000fe20000000800 */
[----:B------:R-:W-:Y:S01]  /*8760*/  UMOV UR16, 0x11 ;  /* 0x0000001100107882 */ /* 0x000fe20000000000 */
[----:B------:R-:W-:-:S02]  /*8770*/  UIADD3 UR4, UR4, -0x1, URZ ;  /* 0xffffffff04047890 */ /* 0x000fc4000fffe03f */
[----:B------:R-:W-:Y:S02]  /*8780*/  USHF.L.U32 UR5, UR17, UR5, URZ ;  /* 0x0000000511057299 */ /* 0x000fe4000800063f */
[----:B------:R-:W-:Y:S01]  /*8790*/  ULOP3.LUT UR7, URZ, UR7, URZ, 0x33, !UPT ;  /* 0x000000073f077292 */ /* 0x000fe2000f8e333f */
[----:B------:R-:W-:Y:S01]  /*87a0*/  ULDC.64 UR30, c[0x0][0x198] ;  /* 0x00006600001e7ab9 */ /* 0x000fe20000000a00 */
[----:B0-----:R-:W-:-:S05]  /*87b0*/  VIADD R5, R5, 0x1f ;  /* 0x0000001f05057836 */ /* 0x001fca0000000000 */
[----:B------:R-:W-:Y:S01]  /*87c0*/  SHF.R.S32.HI R8, RZ, 0x1f, R5 ;  /* 0x0000001fff087819 */ /* 0x000fe20000011405 */
[----:B-1----:R-:W-:-:S03]  /*87d0*/  USHF.R.U32.HI UR27, URZ, 0x2, UR8 ;  /* 0x000000023f1b7899 */ /* 0x002fc60008011608 */
[----:B------:R-:W-:Y:S01]  /*87e0*/  LEA.HI R8, R8, R5, RZ, 0x5 ;  /* 0x0000000508087211 */ /* 0x000fe200078f28ff */
[----:B------:R-:W-:Y:S01]  /*87f0*/  ULOP3.LUT UR10, UR8, 0x3, URZ, 0xc0, !UPT ;  /* 0x00000003080a7892 */ /* 0x000fe2000f8ec03f */
[----:B------:R-:W-:Y:S01]  /*8800*/  IMAD.MOV.U32 R5, RZ, RZ, RZ ;  /* 0x000000ffff057224 */ /* 0x000fe200078e00ff */
[----:B------:R-:W-:Y:S01]  /*8810*/  USHF.L.U32 UR6, UR8, 0x5, URZ ;  /* 0x0000000508067899 */ /* 0x000fe2000800063f */
[----:B------:R-:W-:Y:S01]  /*8820*/  SHF.R.S32.HI R12, RZ, 0x5, R8 ;  /* 0x00000005ff0c7819 */ /* 0x000fe20000011408 */
[----:B------:R-:W-:Y:S02]  /*8830*/  USHF.L.U32 UR28, UR8, 0xa, URZ ;  /* 0x0000000a081c7899 */ /* 0x000fe4000800063f */
[----:B------:R-:W-:Y:S02]  /*8840*/  ULOP3.LUT UR8, UR8, 0xfffffffc, URZ, 0xc0, !UPT ;  /* 0xfffffffc08087892 */ /* 0x000fe4000f8ec03f */
[----:B------:R-:W-:Y:S01]  /*8850*/  UISETP.GT.U32.AND UP0, UPT, UR10, 0xffff, UPT ;  /* 0x0000ffff0a00788c */ /* 0x000fe2000bf04070 */
[----:B------:R-:W-:Y:S01]  /*8860*/  VIADD R10, R12, 0x1 ;  /* 0x000000010c0a7836 */ /* 0x000fe20000000000 */
[----:B------:R-:W-:-:S02]  /*8870*/  ULOP3.LUT UR12, UR8, 0x1, URZ, 0xfc, !UPT ;  /* 0x00000001080c7892 */ /* 0x000fc4000f8efc3f */
[----:B------:R-:W-:Y:S02]  /*8880*/  ULOP3.LUT UR13, UR8, 0x2, URZ, 0xfc, !UPT ;  /* 0x00000002080d7892 */ /* 0x000fe4000f8efc3f */
[----:B------:R-:W-:Y:S02]  /*8890*/  USHF.L.U32 UR11, UR17, UR8, URZ ;  /* 0x00000008110b7299 */ /* 0x000fe4000800063f */
[----:B------:R-:W-:Y:S02]  /*88a0*/  ULOP3.LUT UR14, UR8, 0x3, URZ, 0xfc, !UPT ;  /* 0x00000003080e7892 */ /* 0x000fe4000f8efc3f */
[----:B------:R-:W-:Y:S02]  /*88b0*/  UIMAD.WIDE.U32 UR8, UR9, UR15, URZ ;  /* 0x0000000f090872a5 */ /* 0x000fe4000f8e003f */
[----:B------:R-:W-:Y:S02]  /*88c0*/  USHF.L.U32 UR12, UR17, UR12, URZ ;  /* 0x0000000c110c7299 */ /* 0x000fe4000800063f */
[----:B------:R-:W-:-:S02]  /*88d0*/  USHF.L.U32 UR13, UR17, UR13, URZ ;  /* 0x0000000d110d7299 */ /* 0x000fc4000800063f */
[----:B------:R-:W-:Y:S01]  /*88e0*/  USEL UR10, UR10, 0xffff, !UP0 ;  /* 0x0000ffff0a0a7887 */ /* 0x000fe2000c000000 */
[----:B------:R-:W-:Y:S01]  /*88f0*/  ULDC UR15, c[0x0][0x14] ;  /* 0x00000500000f7ab9 */ /* 0x000fe20000000800 */
[----:B------:R-:W-:Y:S02]  /*8900*/  USHF.L.U32 UR14, UR17, UR14, URZ ;  /* 0x0000000e110e7299 */ /* 0x000fe4000800063f */
[----:B------:R-:W-:Y:S02]  /*8910*/  UIMAD.WIDE.U32 UR22, UR8, UR15, URZ ;  /* 0x0000000f081672a5 */ /* 0x000fe4000f8e003f */
[----:B------:R-:W-:Y:S02]  /*8920*/  UIMAD UR8, UR9, UR15, URZ ;  /* 0x0000000f090872a4 */ /* 0x000fe4000f8e023f */
[----:B------:R-:W-:Y:S02]  /*8930*/  ULOP3.LUT UR11, UR13, UR11, UR12, 0xfe, !UPT ;  /* 0x0000000b0d0b7292 */ /* 0x000fe4000f8efe0c */
[----:B------:R-:W-:-:S02]  /*8940*/  ULOP3.LUT UR10, UR10, 0xffff, URZ, 0xc0, !UPT ;  /* 0x0000ffff0a0a7892 */ /* 0x000fc4000f8ec03f */
[----:B------:R-:W-:Y:S02]  /*8950*/  ULOP3.LUT UR6, UR6, 0x60, URZ, 0xc0, !UPT ;  /* 0x0000006006067892 */ /* 0x000fe4000f8ec03f */
[----:B------:R-:W-:Y:S02]  /*8960*/  UIADD3 UR13, UR23, UR8, URZ ;  /* 0x00000008170d7290 */ /* 0x000fe4000fffe03f */
[----:B------:R-:W-:Y:S02]  /*8970*/  ULOP3.LUT UR14, UR11, UR14, URZ, 0xfc, !UPT ;  /* 0x0000000e0b0e7292 */ /* 0x000fe4000f8efc3f */
[----:B------:R-:W-:-:S12]  /*8980*/  USHF.L.U32 UR15, UR16, UR10, URZ ;  /* 0x0000000a100f7299 */ /* 0x000fd8000800063f */
.L_x_187:
[----:B------:R-:W-:-:S03]  /*8990*/  UMOV UR8, 0xffffffff ;  /* 0xffffffff00087882 */ /* 0x000fc60000000000 */
[----:B------:R-:W-:Y:S05]  /*89a0*/  BRA.DIV UR8, `(.L_x_177) ;  /* 0x0000001e080c7947 */ /* 0x000fea000b800000 */
[----:B------:R-:W-:-:S13]  /*89b0*/  ELECT P0, URZ, PT ;  /* 0x00000000003f782f */ /* 0x000fda0003800000 */
.L_x_222:
[----:B------:R-:W0:Y:S01]  /*89c0*/  LDC R7, c[0x0][0x28c] ;  /* 0x0000a300ff077b82 */ /* 0x000e220000000800 */
[----:B------:R-:W-:Y:S01]  /*89d0*/  BSSY B1, `(.L_x_178) ;  /* 0x000003b000017945 */ /* 0x000fe20003800000 */
[----:B0-----:R-:W-:-:S13]  /*89e0*/  ISETP.LT.OR P0, PT, R7, 0x1, !P0 ;  /* 0x000000010700780c */ /* 0x001fda0004701670 */
[----:B------:R-:W-:Y:S05]  /*89f0*/  @P0 BRA `(.L_x_179) ;  /* 0x0000000000e00947 */ /* 0x000fea0003800000 */
[----:B------:R-:W-:Y:S01]  /*8a00*/  LEA R9, R6, UR27, 0x1 ;  /* 0x0000001b06097c11 */ /* 0x000fe2000f8e08ff */
[----:B------:R-:W-:Y:S01]  /*8a10*/  IMAD.MOV.U32 R20, RZ, RZ, RZ ;  /* 0x000000ffff147224 */ /* 0x000fe200078e00ff */
[----:B------:R-:W-:Y:S01]  /*8a20*/  LEA R17, R17, UR6, 0x7 ;  /* 0x0000000611117c11 */ /* 0x000fe2000f8e38ff */
[----:B------:R-:W-:Y:S02]  /*8a30*/  IMAD.MOV.U32 R6, RZ, RZ, R10 ;  /* 0x000000ffff067224 */ /* 0x000fe400078e000a */
[----:B------:R-:W-:Y:S02]  /*8a40*/  IMAD.MOV.U32 R7, RZ, RZ, R11 ;  /* 0x000000ffff077224 */ /* 0x000fe400078e000b */
[----:B------:R-:W-:Y:S02]  /*8a50*/  IMAD.MOV.U32 R8, RZ, RZ, R5 ;  /* 0x000000ffff087224 */ /* 0x000fe400078e0005 */
[----:B------:R-:W-:-:S07]  /*8a60*/  IMAD.SHL.U32 R19, R9, 0x40, RZ ;  /* 0x0000004009137824 */ /* 0x000fce00078e00ff */
.L_x_182:
[----:B------:R-:W0:Y:S01]  /*8a70*/  S2R R18, SR_CgaCtaId ;  /* 0x0000000000127919 */ /* 0x000e220000008800 */
[----:B------:R-:W-:Y:S02]  /*8a80*/  MOV R9, 0x400 ;  /* 0x0000040000097802 */ /* 0x000fe40000000f00 */
[----:B------:R-:W-:-:S13]  /*8a90*/  LOP3.LUT P1, RZ, R0, 0x7f, RZ, 0xc0, !PT ;  /* 0x0000007f00ff7812 */ /* 0x000fda000782c0ff */
[----:B------:R-:W1:Y:S01]  /*8aa0*/  @!P1 LDC R13, c[0x0][0x500] ;  /* 0x00014000ff0d9b82 */ /* 0x000e620000000800 */
[----:B0-----:R-:W-:Y:S02]  /*8ab0*/  LEA R21, R18, R9, 0x18 ;  /* 0x0000000912157211 */ /* 0x001fe400078ec0ff */
[----:B------:R-:W-:-:S03]  /*8ac0*/  SHF.L.U32 R9, R7, 0x1f, RZ ;  /* 0x0000001f07097819 */ /* 0x000fc600000006ff */
[----:B------:R-:W-:-:S04]  /*8ad0*/  IMAD R18, R8, 0x8, R21 ;  /* 0x0000000808127824 */ /* 0x000fc800078e0215 */
[----:B------:R-:W0:Y:S02]  /*8ae0*/  SYNCS.PHASECHK.TRANS64.TRYWAIT P0, [R18+URZ+0xe0], R9 ;  /* 0x0000e009120075a7 */ /* 0x000e24000800017f */
[----:B01----:R-:W-:Y:S05]  /*8af0*/  @!P0 BRA `(.L_x_180) ;  /* 0x0000001800d88947 */ /* 0x003fea0003800000 */
.L_x_223:
[----:B0-----:R-:W-:Y:S01]  /*8b00*/  PRMT R9, R15, 0x9910, RZ ;  /* 0x000099100f097816 */ /* 0x001fe200000000ff */
[----:B------:R0:W-:Y:S03]  /*8b10*/  @!P1 SYNCS.ARRIVE.TRANS64 RZ, [R18+URZ], R13 ;  /* 0x0000000d12ff99a7 */ /* 0x0001e6000800003f */
[----:B------:R-:W-:-:S13]  /*8b20*/  ISETP.NE.AND P0, PT, R9, 0x2, PT ;  /* 0x000000020900780c */ /* 0x000fda0003f05270 */
[----:B0-----:R-:W-:Y:S05]  /*8b30*/  @P0 BRA `(.L_x_181) ;  /* 0x0000000000040947 */ /* 0x001fea0003800000 */
[----:B------:R-:W-:Y:S01]  /*8b40*/  BPT.TRAP 0x1 ;  /* 0x000000040000795c */ /* 0x000fe20000300000 */
.L_x_181:
[----:B------:R-:W-:Y:S01]  /*8b50*/  R2UR UR8, R8 ;  /* 0x00000000080872ca */ /* 0x000fe200000e0000 */
[----:B------:R-:W-:Y:S01]  /*8b60*/  VIADD R6, R6, 0xffffffff ;  /* 0xffffffff06067836 */ /* 0x000fe20000000000 */
[----:B------:R-:W-:Y:S01]  /*8b70*/  R2UR UR24, R21 ;  /* 0x00000000151872ca */ /* 0x000fe200000e0000 */
[----:B------:R-:W-:Y:S01]  /*8b80*/  UIADD3 UR16, UP0, UR30, 0xf0, URZ ;  /* 0x000000f01e107890 */ /* 0x000fe2000ff1e03f */
[----:B------:R-:W-:Y:S01]  /*8b90*/  R2UR UR25, R19 ;  /* 0x00000000131972ca */ /* 0x000fe200000e0000 */
[----:B------:R-:W-:Y:S01]  /*8ba0*/  UIADD3 UR32, UP1, UR30, 0x1f0, URZ ;  /* 0x000001f01e207890 */ /* 0x000fe2000ff3e03f */
[----:B------:R-:W-:Y:S01]  /*8bb0*/  R2UR UR9, R18 ;  /* 0x00000000120972ca */ /* 0x000fe200000e0000 */
[----:B------:R-:W-:Y:S01]  /*8bc0*/  UIADD3.X UR17, URZ, UR31, URZ, UP0, !UPT ;  /* 0x0000001f3f117290 */ /* 0x000fe200087fe43f */
[----:B------:R-:W-:Y:S01]  /*8bd0*/  R2UR UR10, R20 ;  /* 0x00000000140a72ca */ /* 0x000fe200000e0000 */
[----:B------:R-:W-:Y:S01]  /*8be0*/  UPRMT UR20, URZ, 0x5410, UR15 ;  /* 0x000054103f147896 */ /* 0x000fe2000800000f */
[----:B------:R-:W-:Y:S01]  /*8bf0*/  R2UR UR12, R16 ;  /* 0x00000000100c72ca */ /* 0x000fe200000e0000 */
[----:B------:R-:W-:Y:S01]  /*8c00*/  VIADD R8, R8, 0x1 ;  /* 0x0000000108087836 */ /* 0x000fe20000000000 */
[----:B------:R-:W-:Y:S01]  /*8c10*/  R2UR UR26, R17 ;  /* 0x00000000111a72ca */ /* 0x000fe200000e0000 */
[----:B------:R-:W-:Y:S01]  /*8c20*/  USHF.L.U32 UR8, UR8, 0xc, URZ ;  /* 0x0000000c08087899 */ /* 0x000fe2000800063f */
[----:B------:R-:W-:Y:S01]  /*8c30*/  ISETP.GT.AND P1, PT, R6, 0x1, PT ;  /* 0x000000010600780c */ /* 0x000fe20003f24270 */
[----:B------:R-:W-:Y:S01]  /*8c40*/  UPRMT UR29, URZ, 0x5410, UR14 ;  /* 0x000054103f1d7896 */ /* 0x000fe2000800000e */
[----:B------:R-:W-:Y:S01]  /*8c50*/  ISETP.NE.AND P0, PT, R8, 0x1c, PT ;  /* 0x0000001c0800780c */ /* 0x000fe20003f05270 */
[----:B------:R-:W-:Y:S01]  /*8c60*/  ULEA UR11, UR27, UR8, 0xb ;  /* 0x000000081b0b7291 */ /* 0x000fe2000f8e583f */
[----:B------:R-:W-:Y:S01]  /*8c70*/  VIADD R20, R20, 0x20 ;  /* 0x0000002014147836 */ /* 0x000fe20000000000 */
[----:B------:R-:W-:Y:S01]  /*8c80*/  ULOP3.LUT UR8, UR8, 0xc00, UR28, 0xf8, !UPT ;  /* 0x00000c0008087892 */ /* 0x000fe2000f8ef81c */
[----:B------:R-:W-:Y:S01]  /*8c90*/  SEL R18, RZ, 0x1, P0 ;  /* 0x00000001ff127807 */ /* 0x000fe20000000000 */
[----:B------:R-:W-:Y:S01]  /*8ca0*/  UIADD3 UR21, UR24, 0x280, UR11 ;  /* 0x0000028018157890 */ /* 0x000fe2000fffe00b */
[----:B------:R-:W-:Y:S01]  /*8cb0*/  SEL R8, R8, RZ, P0 ;  /* 0x000000ff08087207 */ /* 0x000fe20000000000 */
[----:B------:R-:W-:Y:S01]  /*8cc0*/  UIADD3 UR24, UR24, 0x1c280, UR8 ;  /* 0x0001c28018187890 */ /* 0x000fe2000fffe008 */
[----:B------:R-:W-:Y:S01]  /*8cd0*/  LOP3.LUT R7, R7, R18, RZ, 0x3c, !PT ;  /* 0x0000001207077212 */ /* 0x000fe200078e3cff */
[----:B------:R-:W-:Y:S01]  /*8ce0*/  UIADD3.X UR33, URZ, UR31, URZ, UP1, !UPT ;  /* 0x0000001f3f217290 */ /* 0x000fe20008ffe43f */
[----:B------:R-:W-:Y:S01]  /*8cf0*/  UMOV UR18, 0x0 ;  /* 0x0000000000127882 */ /* 0x000fe20000000000 */
[----:B------:R-:W-:Y:S01]  /*8d00*/  UMOV UR19, 0x10000000 ;  /* 0x1000000000137882 */ /* 0x000fe20000000000 */
[----:B------:R-:W-:Y:S01]  /*8d10*/  UMOV UR11, UR25 ;  /* 0x00000019000b7c82 */ /* 0x000fe20008000000 */
[----:B------:R-:W-:-:S02]  /*8d20*/  UMOV UR8, UR21 ;  /* 0x0000001500087c82 */ /* 0x000fc40008000000 */
[----:B------:R0:W-:Y:S02]  /*8d30*/  UTMALDG.3D.MULTICAST [UR8], [UR16], UR20, desc[UR18] ;  /* 0x00001208100073b4 */ /* 0x0001e40008011814 */
[----:B0-----:R-:W-:Y:S01]  /*8d40*/  UMOV UR8, UR24 ;  /* 0x0000001800087c82 */ /* 0x001fe20008000000 */
[----:B------:R-:W-:Y:S02]  /*8d50*/  UMOV UR11, UR26 ;  /* 0x0000001a000b7c82 */ /* 0x000fe40008000000 */
[----:B------:R0:W-:Y:S02]  /*8d60*/  UTMALDG.3D.MULTICAST [UR8], [UR32], UR29, desc[UR18] ;  /* 0x00001208200073b4 */ /* 0x0001e4000801181d */
[----:B0-----:R-:W-:Y:S05]  /*8d70*/  @P1 BRA `(.L_x_182) ;  /* 0xfffffffc003c1947 */ /* 0x001fea000383ffff */
.L_x_179:
[----:B------:R-:W-:Y:S05]  /*8d80*/  BSYNC B1 ;  /* 0x0000000000017941 */ /* 0x000fea0003800000 */
.L_x_178:
[----:B------:R-:W-:Y:S01]  /*8d90*/  LOP3.LUT P3, RZ, R14, 0xff, RZ, 0xc0, !PT ;  /* 0x000000ff0eff7812 */ /* 0x000fe2000786c0ff */
[C---:B------:R-:W-:Y:S01]  /*8da0*/  IMAD.IADD R5, R12.reuse, 0x1, R5 ;  /* 0x000000010c057824 */ /* 0x040fe200078e0205 */
[----:B------:R-:W-:Y:S01]  /*8db0*/  ULDC.64 UR8, c[0x0][0x650] ;  /* 0x0001940000087ab9 */ /* 0x000fe20000000a00 */
[C---:B------:R-:W-:Y:S01]  /*8dc0*/  ISETP.GE.U32.AND P1, PT, R12.reuse, 0x1c, PT ;  /* 0x0000001c0c00780c */ /* 0x040fe20003f26070 */
[----:B------:R-:W-:Y:S01]  /*8dd0*/  BSSY B1, `(.L_x_183) ;  /* 0x0000069000017945 */ /* 0x000fe20003800000 */
[----:B------:R-:W-:Y:S01]  /*8de0*/  IMAD.MOV.U32 R17, RZ, RZ, -0x1 ;  /* 0xffffffffff117424 */ /* 0x000fe200078e00ff */
[----:B------:R-:W-:Y:S01]  /*8df0*/  ISETP.GT.U32.AND P0, PT, R5, 0x1b, PT ;  /* 0x0000001b0500780c */ /* 0x000fe20003f04070 */
[----:B------:R-:W-:Y:S01]  /*8e00*/  IMAD.MOV.U32 R16, RZ, RZ, -0x1 ;  /* 0xffffffffff107424 */ /* 0x000fe200078e00ff */
[----:B------:R-:W-:Y:S02]  /*8e10*/  PRMT R14, RZ, 0x7610, R14 ;  /* 0x00007610ff0e7816 */ /* 0x000fe4000000000e */
[----:B------:R-:W-:-:S03]  /*8e20*/  ISETP.LT.U32.AND P0, PT, R12, 0x1c, P0 ;  /* 0x0000001c0c00780c */ /* 0x000fc60000701070 */
[----:B------:R-:W0:Y:S01]  /*8e30*/  @P3 S2R R7, SR_CgaCtaId ;  /* 0x0000000000073919 */ /* 0x000e220000008800 */
[----:B------:R-:W-:Y:S02]  /*8e40*/  @P3 MOV R6, 0x400 ;  /* 0x0000040000063802 */ /* 0x000fe40000000f00 */
[----:B------:R-:W-:-:S04]  /*8e50*/  SEL R8, RZ, 0x1, !P0 ;  /* 0x00000001ff087807 */ /* 0x000fc80004000000 */
[----:B------:R-:W-:Y:S02]  /*8e60*/  LOP3.LUT R11, R11, R8, RZ, 0x3c, !PT ;  /* 0x000000080b0b7212 */ /* 0x000fe400078e3cff */
[----:B0-----:R-:W-:-:S04]  /*8e70*/  @P3 LEA R6, R7, R6, 0x18 ;  /* 0x0000000607063211 */ /* 0x001fc800078ec0ff */
[----:B------:R0:W-:Y:S01]  /*8e80*/  @P3 SYNCS.ARRIVE.TRANS64.A1T0 RZ, [R6+URZ+0x1d8], RZ ;  /* 0x0001d8ff06ff39a7 */ /* 0x0001e2000810003f */
[----:B------:R-:W-:-:S04]  /*8e90*/  IADD3 R2, P3, R2, UR22, RZ ;  /* 0x0000001602027c10 */ /* 0x000fc8000ff7e0ff */
[----:B------:R-:W-:Y:S02]  /*8ea0*/  IADD3.X R3, R3, UR13, RZ, P3, !PT ;  /* 0x0000000d03037c10 */ /* 0x000fe40009ffe4ff */
[----:B------:R-:W-:Y:S02]  /*8eb0*/  ISETP.GE.U32.AND P0, PT, R2, UR8, PT ;  /* 0x0000000802007c0c */ /* 0x000fe4000bf06070 */
[----:B0-----:R-:W-:Y:S02]  /*8ec0*/  SHF.R.U32.HI R6, RZ, 0x2, R5 ;  /* 0x00000002ff067819 */ /* 0x001fe40000011605 */
[----:B------:R-:W-:-:S03]  /*8ed0*/  ISETP.GE.U32.AND.EX P0, PT, R3, UR9, PT, P0 ;  /* 0x0000000903007c0c */ /* 0x000fc6000bf06100 */
[----:B------:R-:W-:-:S04]  /*8ee0*/  IMAD.WIDE.U32 R6, R6, 0x24924925, RZ ;  /* 0x2492492506067825 */ /* 0x000fc800078e00ff */
[----:B------:R-:W-:Y:S01]  /*8ef0*/  IMAD R5, R7, -0x1c, R5 ;  /* 0xffffffe407057824 */ /* 0x000fe200078e0205 */
[--C-:B------:R-:W-:Y:S01]  /*8f00*/  @P1 LOP3.LUT R11, R11, 0x1, R7.reuse, 0x78, !PT ;  /* 0x000000010b0b1812 */ /* 0x100fe200078e7807 */
[----:B------:R-:W-:Y:S01]  /*8f10*/  IMAD.MOV.U32 R6, RZ, RZ, -0x1 ;  /* 0xffffffffff067424 */ /* 0x000fe200078e00ff */
[----:B------:R-:W-:-:S03]  /*8f20*/  PRMT R7, RZ, 0x7610, R7 ;  /* 0x00007610ff077816 */ /* 0x000fc60000000007 */
[----:B------:R-:W-:Y:S05]  /*8f30*/  @P0 BRA `(.L_x_184) ;  /* 0x0000000400480947 */ /* 0x000fea0003800000 */
[----:B------:R-:W0:Y:S01]  /*8f40*/  S2R R17, SR_CTAID.X ;  /* 0x0000000000117919 */ /* 0x000e220000002500 */
[----:B------:R-:W-:Y:S01]  /*8f50*/  ULDC.64 UR8, c[0x0][0x628] ;  /* 0x00018a0000087ab9 */ /* 0x000fe20000000a00 */
[----:B------:R-:W1:Y:S01]  /*8f60*/  LDC R18, c[0x0][0x144] ;  /* 0x00005100ff127b82 */ /* 0x000e620000000800 */
[----:B------:R-:W-:Y:S01]  /*8f70*/  ISETP.NE.U32.AND P0, PT, RZ, UR8, PT ;  /* 0x00000008ff007c0c */ /* 0x000fe2000bf05070 */
[----:B------:R-:W2:Y:S01]  /*8f80*/  S2R R13, SR_CTAID.Y ;  /* 0x00000000000d7919 */ /* 0x000ea20000002600 */
[----:B------:R-:W-:Y:S01]  /*8f90*/  ULDC UR10, c[0x0][0x150] ;  /* 0x00005400000a7ab9 */ /* 0x000fe20000000800 */
[----:B------:R-:W-:Y:S01]  /*8fa0*/  ULDC UR11, c[0x0][0x630] ;  /* 0x00018c00000b7ab9 */ /* 0x000fe20000000800 */
[----:B------:R-:W-:Y:S01]  /*8fb0*/  ISETP.NE.AND.EX P0, PT, RZ, UR9, PT, P0 ;  /* 0x00000009ff007c0c */ /* 0x000fe2000bf05300 */
[----:B------:R-:W-:Y:S01]  /*8fc0*/  IMAD.MOV.U32 R6, RZ, RZ, R2 ;  /* 0x000000ffff067224 */ /* 0x000fe200078e0002 */
[----:B0-----:R-:W-:-:S05]  /*8fd0*/  I2FP.F32.U32 R7, R17 ;  /* 0x0000001100077245 */ /* 0x001fca0000201000 */
[----:B------:R-:W-:Y:S01]  /*8fe0*/  FMUL R20, R7, UR10 ;  /* 0x0000000a07147c20 */ /* 0x000fe20008400000 */
[----:B------:R-:W-:-:S05]  /*8ff0*/  IMAD.MOV.U32 R7, RZ, RZ, R3 ;  /* 0x000000ffff077224 */ /* 0x000fca00078e0003 */
[----:B--2---:R-:W-:Y:S05]  /*9000*/  @!P0 BRA `(.L_x_185) ;  /* 0x0000000000288947 */ /* 0x004fea0003800000 */
[----:B------:R-:W-:Y:S02]  /*9010*/  ULDC UR10, c[0x0][0x634] ;  /* 0x00018d00000a7ab9 */ /* 0x000fe40000000800 */
[----:B------:R-:W-:-:S05]  /*9020*/  IADD3 R7, P0, R2, UR10, RZ ;  /* 0x0000000a02077c10 */ /* 0x000fca000ff1e0ff */
[----:B------:R-:W-:-:S04]  /*9030*/  IMAD.X R19, RZ, RZ, R3, P0 ;  /* 0x000000ffff137224 */ /* 0x000fc800000e0603 */
[----:B------:R-:W-:-:S04]  /*9040*/  IMAD.WIDE.U32 R8, R19, UR8, RZ ;  /* 0x0000000813087c25 */ /* 0x000fc8000f8e00ff */
[----:B------:R-:W-:-:S04]  /*9050*/  IMAD.WIDE.U32 R8, P0, R7, UR9, R8 ;  /* 0x0000000907087c25 */ /* 0x000fc8000f800008 */
[----:B------:R-:W-:-:S04]  /*9060*/  IMAD.WIDE.U32 R6, R7, UR8, RZ ;  /* 0x0000000807067c25 */ /* 0x000fc8000f8e00ff */
[----:B------:R-:W-:Y:S01]  /*9070*/  IMAD.MOV.U32 R6, RZ, RZ, R9 ;  /* 0x000000ffff067224 */ /* 0x000fe200078e0009 */
[----:B------:R-:W-:Y:S01]  /*9080*/  IADD3 RZ, P1, R7, R8, RZ ;  /* 0x0000000807ff7210 */ /* 0x000fe20007f3e0ff */
[----:B------:R-:W-:-:S04]  /*9090*/  IMAD.X R7, RZ, RZ, RZ, P0 ;  /* 0x000000ffff077224 */ /* 0x000fc800000e06ff */
[----:B------:R-:W-:-:S08]  /*90a0*/  IMAD.WIDE.U32.X R6, R19, UR9, R6, P1 ;  /* 0x0000000913067c25 */ /* 0x000fd000088e0406 */
.L_x_185:
[--C-:B------:R-:W-:Y:S01]  /*90b0*/  SHF.R.U64 R16, R6, UR11, R7.reuse ;  /* 0x0000000b06107c19 */ /* 0x100fe20008001207 */
[----:B------:R-:W0:Y:S01]  /*90c0*/  F2I.U32.TRUNC.NTZ R20, R20 ;  /* 0x0000001400147305 */ /* 0x000e22000020f000 */
[----:B------:R-:W-:Y:S01]  /*90d0*/  SHF.R.U32.HI R6, RZ, UR11, R7 ;  /* 0x0000000bff067c19 */ /* 0x000fe20008011607 */
[----:B------:R-:W-:Y:S01]  /*90e0*/  ULDC.64 UR8, c[0x0][0x620] ;  /* 0x0001880000087ab9 */ /* 0x000fe20000000a00 */
[----:B------:R-:W-:Y:S01]  /*90f0*/  IADD3 R9, P0, RZ, -R16, RZ ;  /* 0x80000010ff097210 */ /* 0x000fe20007f1e0ff */
[----:B------:R-:W-:-:S04]  /*9100*/  ULDC.64 UR10, c[0x0][0x640] ;  /* 0x00019000000a7ab9 */ /* 0x000fc80000000a00 */
[----:B------:R-:W-:Y:S01]  /*9110*/  IMAD.X R6, RZ, RZ, ~R6, P0 ;  /* 0x000000ffff067224 */ /* 0x000fe200000e0e06 */
[----:B------:R-:W-:-:S03]  /*9120*/  ISETP.NE.U32.AND P0, PT, RZ, UR10, PT ;  /* 0x0000000aff007c0c */ /* 0x000fc6000bf05070 */
[----:B------:R-:W-:Y:S01]  /*9130*/  IMAD R8, R6, UR8, RZ ;  /* 0x0000000806087c24 */ /* 0x000fe2000f8e02ff */
[----:B------:R-:W-:Y:S01]  /*9140*/  ISETP.NE.AND.EX P0, PT, RZ, UR11, PT, P0 ;  /* 0x0000000bff007c0c */ /* 0x000fe2000bf05300 */
[----:B------:R-:W-:Y:S01]  /*9150*/  IMAD.WIDE.U32 R6, R9, UR8, R2 ;  /* 0x0000000809067c25 */ /* 0x000fe2000f8e0002 */
[----:B------:R-:W-:-:S03]  /*9160*/  ULDC UR8, c[0x0][0x618] ;  /* 0x0001860000087ab9 */ /* 0x000fc60000000800 */
[----:B------:R-:W-:Y:S01]  /*9170*/  IMAD R9, R9, UR9, R8 ;  /* 0x0000000909097c24 */ /* 0x000fe2000f8e0208 */
[----:B------:R-:W-:Y:S01]  /*9180*/  ULDC UR9, c[0x0][0x154] ;  /* 0x0000550000097ab9 */ /* 0x000fe20000000800 */
[----:B0-----:R-:W-:Y:S02]  /*9190*/  IMAD.MOV R8, RZ, RZ, -R20 ;  /* 0x000000ffff087224 */ /* 0x001fe400078e0a14 */
[----:B------:R-:W-:Y:S01]  /*91a0*/  IMAD.IADD R7, R7, 0x1, R9 ;  /* 0x0000000107077824 */ /* 0x000fe200078e0209 */
[----:B------:R-:W0:Y:S01]  /*91b0*/  LDC R20, c[0x0][0x148] ;  /* 0x00005200ff147b82 */ /* 0x000e220000000800 */
[----:B-1----:R-:W-:Y:S01]  /*91c0*/  IMAD R17, R18, R8, R17 ;  /* 0x0000000812117224 */ /* 0x002fe200078e0211 */
[----:B------:R-:W-:Y:S02]  /*91d0*/  I2FP.F32.U32 R8, R13 ;  /* 0x0000000d00087245 */ /* 0x000fe40000201000 */
[--C-:B------:R-:W-:Y:S02]  /*91e0*/  SHF.R.U64 R18, R6, UR8, R7.reuse ;  /* 0x0000000806127c19 */ /* 0x100fe40008001207 */
[----:B------:R-:W-:Y:S01]  /*91f0*/  SHF.R.U32.HI R7, RZ, UR8, R7 ;  /* 0x00000008ff077c19 */ /* 0x000fe20008011607 */
[----:B------:R-:W-:Y:S01]  /*9200*/  FMUL R8, R8, UR9 ;  /* 0x0000000908087c20 */ /* 0x000fe20008400000 */
[----:B------:R-:W-:-:S02]  /*9210*/  ULDC UR8, c[0x0][0x608] ;  /* 0x0001820000087ab9 */ /* 0x000fc40000000800 */
[--C-:B------:R-:W-:Y:S01]  /*9220*/  SHF.R.U64 R22, R18, UR8, R7.reuse ;  /* 0x0000000812167c19 */ /* 0x100fe20008001207 */
[----:B------:R1:W2:Y:S01]  /*9230*/  F2I.U32.TRUNC.NTZ R23, R8 ;  /* 0x0000000800177305 */ /* 0x0002a2000020f000 */
[----:B------:R-:W-:Y:S01]  /*9240*/  SHF.R.U32.HI R7, RZ, UR8, R7 ;  /* 0x00000008ff077c19 */ /* 0x000fe20008011607 */
[----:B------:R-:W-:-:S03]  /*9250*/  ULDC UR8, c[0x0][0x658] ;  /* 0x0001960000087ab9 */ /* 0x000fc60000000800 */
[--C-:B------:R-:W-:Y:S02]  /*9260*/  SHF.R.U64 R19, R22, UR8, R7.reuse ;  /* 0x0000000816137c19 */ /* 0x100fe40008001207 */
[----:B------:R-:W-:-:S03]  /*9270*/  SHF.R.U32.HI R21, RZ, UR8, R7 ;  /* 0x00000008ff157c19 */ /* 0x000fc60008011607 */
[----:B------:R-:W-:Y:S02]  /*9280*/  IMAD.MOV.U32 R6, RZ, RZ, R19 ;  /* 0x000000ffff067224 */ /* 0x000fe400078e0013 */
[----:B------:R-:W-:Y:S01]  /*9290*/  IMAD.MOV.U32 R7, RZ, RZ, R21 ;  /* 0x000000ffff077224 */ /* 0x000fe200078e0015 */
[----:B-1----:R-:W-:Y:S06]  /*92a0*/  @!P0 BRA `(.L_x_186) ;  /* 0x0000000000288947 */ /* 0x002fec0003800000 */
        /* <DEDUP_REMOVED lines=10> */
.L_x_186:
[----:B------:R-:W-:Y:S01]  /*9350*/  ULDC UR8, c[0x0][0x648] ;  /* 0x0001920000087ab9 */ /* 0x000fe20000000800 */
[----:B--2---:R-:W-:Y:S01]  /*9360*/  IMAD.MOV R23, RZ, RZ, -R23 ;  /* 0x000000ffff177224 */ /* 0x004fe200078e0a17 */
[----:B------:R-:W-:Y:S01]  /*9370*/  SHF.R.U64 R7, R6, UR8, R7 ;  /* 0x0000000806077c19 */ /* 0x000fe20008001207 */
[----:B------:R-:W-:Y:S01]  /*9380*/  ULDC UR8, c[0x0][0x638] ;  /* 0x00018e0000087ab9 */ /* 0x000fe20000000800 */
[----:B------:R-:W-:Y:S01]  /*9390*/  LOP3.LUT R6, R22, UR7, RZ, 0xc0, !PT ;  /* 0x0000000716067c12 */ /* 0x000fe2000f8ec0ff */
[----:B0-----:R-:W-:Y:S01]  /*93a0*/  @P2 IMAD R17, R20, R23, R13 ;  /* 0x0000001714112224 */ /* 0x001fe200078e020d */
[----:B------:R-:W-:Y:S01]  /*93b0*/  LOP3.LUT R18, R18, UR4, RZ, 0xc0, !PT ;  /* 0x0000000412127c12 */ /* 0x000fe2000f8ec0ff */
[----:B------:R-:W-:Y:S01]  /*93c0*/  IMAD.MOV R8, RZ, RZ, -R7 ;  /* 0x000000ffff087224 */ /* 0x000fe200078e0a07 */
[----:B------:R-:W-:Y:S01]  /*93d0*/  ULDC UR9, c[0x0][0x610] ;  /* 0x0001840000097ab9 */ /* 0x000fe20000000800 */
[----:B------:R-:W-:Y:S02]  /*93e0*/  IMAD R6, R7, UR5, R6 ;  /* 0x0000000507067c24 */ /* 0x000fe4000f8e0206 */
[----:B------:R-:W-:Y:S01]  /*93f0*/  IMAD R19, R8, UR8, R19 ;  /* 0x0000000808137c24 */ /* 0x000fe2000f8e0213 */
[----:B------:R-:W-:Y:S01]  /*9400*/  ULDC UR8, c[0x0][0x600] ;  /* 0x0001800000087ab9 */ /* 0x000fe20000000800 */
[----:B------:R-:W-:-:S02]  /*9410*/  IMAD R6, R6, UR9, R17 ;  /* 0x0000000906067c24 */ /* 0x000fc4000f8e0211 */
[----:B------:R-:W-:Y:S02]  /*9420*/  IMAD R19, R19, UR8, R18 ;  /* 0x0000000813137c24 */ /* 0x000fe4000f8e0212 */
[----:B------:R-:W-:-:S03]  /*9430*/  IMAD.MOV.U32 R7, RZ, RZ, 0x1 ;  /* 0x00000001ff077424 */ /* 0x000fc600078e00ff */
[----:B------:R-:W-:Y:S02]  /*9440*/  SEL R17, R19, R6, !P2 ;  /* 0x0000000613117207 */ /* 0x000fe40005000000 */
[----:B------:R-:W-:-:S07]  /*9450*/  SEL R6, R6, R19, !P2 ;  /* 0x0000001306067207 */ /* 0x000fce0005000000 */
.L_x_184:
[----:B------:R-:W-:Y:S05]  /*9460*/  BSYNC B1 ;  /* 0x0000000000017941 */ /* 0x000fea0003800000 */
.L_x_183:
[----:B------:R-:W-:-:S13]  /*9470*/  LOP3.LUT P0, RZ, R7, 0xff, RZ, 0xc0, !PT ;  /* 0x000000ff07ff7812 */ /* 0x000fda000780c0ff */
[----:B------:R-:W-:Y:S05]  /*9480*/  @P0 BRA `(.L_x_187) ;  /* 0xfffffff400400947 */ /* 0x000fea000383ffff */
[----:B------:R-:W-:Y:S05]  /*9490*/  BSYNC B0 ;  /* 0x0000000000007941 */ /* 0x000fea0003800000 */
.L_x_176:
[----:B------:R-:W-:-:S03]  /*94a0*/  UMOV UR8, 0xffffffff ;  /* 0xffffffff00087882 */ /* 0x000fc60000000000 */
[----:B------:R-:W-:Y:S05]  /*94b0*/  BRA.DIV UR8, `(.L_x_188) ;  /* 0x00000012087c7947 */ /* 0x000fea000b800000 */
[----:B------:R-:W-:-:S13]  /*94c0*/  ELECT P0, URZ, PT ;  /* 0x00000000003f782f */ /* 0x000fda0003800000 */
.L_x_226:
[----:B------:R-:W-:Y:S04]  /*94d0*/  BSSY B0, `(.L_x_189) ;  /* 0x0000103000007945 */ /* 0x000fe80003800000 */
[----:B------:R-:W-:Y:S05]  /*94e0*/  @!P0 BRA `(.L_x_190) ;  /* 0x0000001000048947 */ /* 0x000fea0003800000 */
[----:B------:R-:W-:-:S04]  /*94f0*/  LOP3.LUT R4, R4, 0x2, RZ, 0xfc, !PT ;  /* 0x0000000204047812 */ /* 0x000fc800078efcff */
[----:B------:R-:W-:-:S13]  /*9500*/  ISETP.NE.AND P0, PT, R4, 0x3, PT ;  /* 0x000000030400780c */ /* 0x000fda0003f05270 */
[----:B------:R-:W-:Y:S05]  /*9510*/  @!P0 BRA `(.L_x_191) ;  /* 0x0000000000048947 */ /* 0x000fea0003800000 */
[----:B------:R-:W-:Y:S01]  /*9520*/  BPT.TRAP 0x1 ;  /* 0x000000040000795c */ /* 0x000fe20000300000 */
.L_x_191:
[----:B------:R-:W0:Y:S01]  /*9530*/  S2R R3, SR_CgaCtaId ;  /* 0x0000000000037919 */ /* 0x000e220000008800 */
[----:B------:R-:W-:-:S04]  /*9540*/  MOV R0, 0x400 ;  /* 0x0000040000007802 */ /* 0x000fc80000000f00 */
[----:B0-----:R-:W-:Y:S02]  /*9550*/  LEA R0, R3, R0, 0x18 ;  /* 0x0000000003007211 */ /* 0x001fe400078ec0ff */
[----:B------:R-:W-:-:S03]  /*9560*/  SHF.L.U32 R3, R11, 0x1f, RZ ;  /* 0x0000001f0b037819 */ /* 0x000fc600000006ff */
[----:B------:R-:W-:-:S04]  /*9570*/  VIADD R0, R0, 0xe0 ;  /* 0x000000e000007836 */ /* 0x000fc80000000000 */
[C---:B------:R-:W-:Y:S02]  /*9580*/  IMAD R6, R5.reuse, 0x8, R0 ;  /* 0x0000000805067824 */ /* 0x040fe400078e0200 */
[----:B------:R-:W-:Y:S02]  /*9590*/  VIADD R5, R5, 0x1 ;  /* 0x0000000105057836 */ /* 0x000fe40000000000 */
[----:B------:R-:W0:Y:S03]  /*95a0*/  SYNCS.PHASECHK.TRANS64.TRYWAIT P0, [R6+URZ], R3 ;  /* 0x00000003060075a7 */ /* 0x000e26000800017f */
[----:B------:R-:W-:-:S04]  /*95b0*/  ISETP.NE.AND P1, PT, R5, 0x1c, PT ;  /* 0x0000001c0500780c */ /* 0x000fc80003f25270 */
[----:B------:R-:W-:Y:S02]  /*95c0*/  SEL R2, RZ, 0x1, P1 ;  /* 0x00000001ff027807 */ /* 0x000fe40000800000 */
[----:B------:R-:W-:Y:S02]  /*95d0*/  SEL R5, R5, RZ, P1 ;  /* 0x000000ff05057207 */ /* 0x000fe40000800000 */
[----:B------:R-:W-:-:S03]  /*95e0*/  LOP3.LUT R8, R11, R2, RZ, 0x3c, !PT ;  /* 0x000000020b087212 */ /* 0x000fc600078e3cff */
[----:B------:R-:W-:Y:S01]  /*95f0*/  IMAD R7, R5, 0x8, R0 ;  /* 0x0000000805077824 */ /* 0x000fe200078e0200 */
[----:B------:R-:W-:Y:S01]  /*9600*/  SHF.L.U32 R4, R8, 0x1f, RZ ;  /* 0x0000001f08047819 */ /* 0x000fe200000006ff */
[----:B0-----:R-:W-:Y:S06]  /*9610*/  @!P0 BRA `(.L_x_192) ;  /* 0x0000001000448947 */ /* 0x001fec0003800000 */
.L_x_227:
[----:B------:R-:W1:Y:S01]  /*9620*/  SYNCS.PHASECHK.TRANS64.TRYWAIT P0, [R7+URZ], R4 ;  /* 0x00000004070075a7 */ /* 0x000e62000800017f */
[----:B------:R-:W-:-:S05]  /*9630*/  VIADD R2, R5, 0x1 ;  /* 0x0000000105027836 */ /* 0x000fca0000000000 */
[----:B------:R-:W-:-:S04]  /*9640*/  ISETP.NE.AND P1, PT, R2, 0x1c, PT ;  /* 0x0000001c0200780c */ /* 0x000fc80003f25270 */
[----:B0-----:R-:W-:Y:S02]  /*9650*/  SEL R3, RZ, 0x1, P1 ;  /* 0x00000001ff037807 */ /* 0x001fe40000800000 */
[----:B------:R-:W-:Y:S02]  /*9660*/  SEL R9, R2, RZ, P1 ;  /* 0x000000ff02097207 */ /* 0x000fe40000800000 */
[----:B------:R-:W-:-:S03]  /*9670*/  LOP3.LUT R8, R8, R3, RZ, 0x3c, !PT ;  /* 0x0000000308087212 */ /* 0x000fc600078e3cff */
[----:B------:R-:W-:Y:S01]  /*9680*/  IMAD R6, R9, 0x8, R0 ;  /* 0x0000000809067824 */ /* 0x000fe200078e0200 */
[----:B------:R-:W-:Y:S01]  /*9690*/  SHF.L.U32 R5, R8, 0x1f, RZ ;  /* 0x0000001f08057819 */ /* 0x000fe200000006ff */
[----:B-1----:R-:W-:Y:S06]  /*96a0*/  @!P0 BRA `(.L_x_193) ;  /* 0x0000001000348947 */ /* 0x002fec0003800000 */
.L_x_228:
[----:B------:R-:W1:Y:S01]  /*96b0*/  SYNCS.PHASECHK.TRANS64.TRYWAIT P0, [R6+URZ], R5 ;  /* 0x00000005060075a7 */ /* 0x000e62000800017f */
[----:B------:R-:W-:-:S05]  /*96c0*/  VIADD R2, R9, 0x1 ;  /* 0x0000000109027836 */ /* 0x000fca0000000000 */
[----:B------:R-:W-:-:S04]  /*96d0*/  ISETP.NE.AND P1, PT, R2, 0x1c, PT ;  /* 0x0000001c0200780c */ /* 0x000fc80003f25270 */
[----:B------:R-:W-:Y:S02]  /*96e0*/  SEL R3, RZ, 0x1, P1 ;  /* 0x00000001ff037807 */ /* 0x000fe40000800000 */
[----:B0-----:R-:W-:Y:S02]  /*96f0*/  SEL R7, R2, RZ, P1 ;  /* 0x000000ff02077207 */ /* 0x001fe40000800000 */
[----:B------:R-:W-:-:S03]  /*9700*/  LOP3.LUT R8, R8, R3, RZ, 0x3c, !PT ;  /* 0x0000000308087212 */ /* 0x000fc600078e3cff */
[----:B------:R-:W-:Y:S01]  /*9710*/  IMAD R9, R7, 0x8, R0 ;  /* 0x0000000807097824 */ /* 0x000fe200078e0200 */
[----:B------:R-:W-:Y:S01]  /*9720*/  SHF.L.U32 R4, R8, 0x1f, RZ ;  /* 0x0000001f08047819 */ /* 0x000fe200000006ff */
[----:B-1----:R-:W-:Y:S06]  /*9730*/  @!P0 BRA `(.L_x_194) ;  /* 0x0000001000248947 */ /* 0x002fec0003800000 */
.L_x_229:
[----:B------:R-:W1:Y:S01]  /*9740*/  SYNCS.PHASECHK.TRANS64.TRYWAIT P0, [R9+URZ], R4 ;  /* 0x00000004090075a7 */ /* 0x000e62000800017f */
[----:B------:R-:W-:-:S05]  /*9750*/  VIADD R2, R7, 0x1 ;  /* 0x0000000107027836 */ /* 0x000fca0000000000 */
[----:B------:R-:W-:-:S04]  /*9760*/  ISETP.NE.AND P1, PT, R2, 0x1c, PT ;  /* 0x0000001c0200780c */ /* 0x000fc80003f25270 */
[----:B------:R-:W-:Y:S02]  /*9770*/  SEL R3, RZ, 0x1, P1 ;  /* 0x00000001ff037807 */ /* 0x000fe40000800000 */
[----:B------:R-:W-:Y:S02]  /*9780*/  SEL R7, R2, RZ, P1 ;  /* 0x000000ff02077207 */ /* 0x000fe40000800000 */
[----:B------:R-:W-:-:S03]  /*9790*/  LOP3.LUT R8, R8, R3, RZ, 0x3c, !PT ;  /* 0x0000000308087212 */ /* 0x000fc600078e3cff */
[----:B0-----:R-:W-:Y:S01]  /*97a0*/  IMAD R6, R7, 0x8, R0 ;  /* 0x0000000807067824 */ /* 0x001fe200078e0200 */
[----:B------:R-:W-:Y:S01]  /*97b0*/  SHF.L.U32 R5, R8, 0x1f, RZ ;  /* 0x0000001f08057819 */ /* 0x000fe200000006ff */
[----:B-1----:R-:W-:Y:S06]  /*97c0*/  @!P0 BRA `(.L_x_195) ;  /* 0x0000001000148947 */ /* 0x002fec0003800000 */
.L_x_230:
        /* <DEDUP_REMOVED lines=9> */
.L_x_231:
        /* <DEDUP_REMOVED lines=9> */
.L_x_232:
        /* <DEDUP_REMOVED lines=9> */
.L_x_233:
        /* <DEDUP_REMOVED lines=9> */
.L_x_234:
        /* <DEDUP_REMOVED lines=9> */
.L_x_235:
        /* <DEDUP_REMOVED lines=9> */
.L_x_236:
        /* <DEDUP_REMOVED lines=9> */
.L_x_237:
        /* <DEDUP_REMOVED lines=9> */
.L_x_238:
        /* <DEDUP_REMOVED lines=9> */
.L_x_239:
        /* <DEDUP_REMOVED lines=9> */
.L_x_240:
        /* <DEDUP_REMOVED lines=9> */
.L_x_241:
        /* <DEDUP_REMOVED lines=9> */
.L_x_242:
        /* <DEDUP_REMOVED lines=9> */
.L_x_243:
        /* <DEDUP_REMOVED lines=9> */
.L_x_244:
        /* <DEDUP_REMOVED lines=9> */
.L_x_245:
        /* <DEDUP_REMOVED lines=9> */
.L_x_246:
        /* <DEDUP_REMOVED lines=9> */
.L_x_247:
        /* <DEDUP_REMOVED lines=9> */
.L_x_248:
        /* <DEDUP_REMOVED lines=9> */
.L_x_249:
        /* <DEDUP_REMOVED lines=9> */
.L_x_250:
        /* <DEDUP_REMOVED lines=9> */
.L_x_251:
        /* <DEDUP_REMOVED lines=9> */
.L_x_252:
[----:B------:R-:W1:Y:S01]  /*a430*/  SYNCS.PHASECHK.TRANS64.TRYWAIT P0, [R6+URZ], R5 ;  /* 0x00000005060075a7 */ /* 0x000e62000800017f */
[----:B------:R-:W-:-:S05]  /*a440*/  VIADD R2, R7, 0x1 ;  /* 0x0000000107027836 */ /* 0x000fca0000000000 */
[----:B------:R-:W-:-:S04]  /*a450*/  ISETP.NE.AND P1, PT, R2, 0x1c, PT ;  /* 0x0000001c0200780c */ /* 0x000fc80003f25270 */
[----:B0-----:R-:W-:Y:S02]  /*a460*/  SEL R4, RZ, 0x1, P1 ;  /* 0x00000001ff047807 */ /* 0x001fe40000800000 */
[----:B------:R-:W-:Y:S02]  /*a470*/  SEL R3, R2, RZ, P1 ;  /* 0x000000ff02037207 */ /* 0x000fe40000800000 */
[----:B------:R-:W-:Y:S01]  /*a480*/  LOP3.LUT R4, R11, R4, RZ, 0x3c, !PT ;  /* 0x000000040b047212 */ /* 0x000fe200078e3cff */
[----:B-1----:R-:W-:Y:S06]  /*a490*/  @!P0 BRA `(.L_x_218) ;  /* 0x0000000800ac8947 */ /* 0x002fec0003800000 */
.L_x_253:
[----:B------:R-:W-:Y:S01]  /*a4a0*/  IMAD R3, R3, 0x8, R0 ;  /* 0x0000000803037824 */ /* 0x000fe200078e0200 */
[----:B------:R-:W-:-:S07]  /*a4b0*/  SHF.L.U32 R0, R4, 0x1f, RZ ;  /* 0x0000001f04007819 */ /* 0x000fce00000006ff */
.L_x_219:
[----:B-1----:R1:W2:Y:S02]  /*a4c0*/  SYNCS.PHASECHK.TRANS64.TRYWAIT P0, [R3+URZ], R0 ;  /* 0x00000000030075a7 */ /* 0x0022a4000800017f */
[----:B--2---:R-:W-:Y:S05]  /*a4d0*/  @!P0 NANOSLEEP.SYNCS 0x989680 ;  /* 0x009896800000895d */ /* 0x004fea0003900000 */
[----:B------:R-:W2:Y:S02]  /*a4e0*/  @!P0 SYNCS.PHASECHK.TRANS64 P0, [R3+URZ], R0 ;  /* 0x00000000030085a7 */ /* 0x000ea4000800007f */
[----:B--2---:R-:W-:Y:S05]  /*a4f0*/  @!P0 BRA `(.L_x_219) ;  /* 0xfffffffc00f08947 */ /* 0x004fea000383ffff */
.L_x_190:
[----:B------:R-:W-:Y:S05]  /*a500*/  BSYNC B0 ;  /* 0x0000000000007941 */ /* 0x000fea0003800000 */
.L_x_189:
[----:B------:R-:W-:Y:S05]  /*a510*/  EXIT ;  /* 0x000000000000794d */ /* 0x000fea0003800000 */
.L_x_22:
[----:B-1----:R-:W-:-:S04]  /*a520*/  IMAD.U32 R13, RZ, RZ, UR6 ;  /* 0x00000006ff0d7e24 */ /* 0x002fc8000f8e00ff */
[----:B------:R1:W4:Y:S03]  /*a530*/  SYNCS.PHASECHK.TRANS64.TRYWAIT P0, [R13+URZ], R12 ;  /* 0x0000000c0d0075a7 */ /* 0x000326000800017f */
[----:B----4-:R-:W-:Y:S05]  /*a540*/  @!P0 NANOSLEEP.SYNCS 0x989680 ;  /* 0x009896800000895d */ /* 0x010fea0003900000 */
[----:B------:R-:W4:Y:S02]  /*a550*/  @!P0 SYNCS.PHASECHK.TRANS64 P0, [R13+URZ], R12 ;  /* 0x0000000c0d0085a7 */ /* 0x000f24000800007f */
[----:B----4-:R-:W-:Y:S05]  /*a560*/  @!P0 BRA `(.L_x_22) ;  /* 0xfffffffc00ec8947 */ /* 0x010fea000383ffff */
[----:B------:R-:W-:Y:S05]  /*a570*/  BRA `(.L_x_21) ;  /* 0xffffff7400747947 */ /* 0x000fea000383ffff */
.L_x_28:
[----:B-1----:R-:W-:-:S04]  /*a580*/  IMAD.U32 R145, RZ, RZ, UR12 ;  /* 0x0000000cff917e24 */ /* 0x002fc8000f8e00ff */
[----:B------:R1:W4:Y:S03]  /*a590*/  SYNCS.PHASECHK.TRANS64.TRYWAIT P0, [R145+URZ], R140 ;  /* 0x0000008c910075a7 */ /* 0x000326000800017f */
[----:B----4-:R-:W-:Y:S05]  /*a5a0*/  @!P0 NANOSLEEP.SYNCS 0x989680 ;  /* 0x009896800000895d */ /* 0x010fea0003900000 */
[----:B------:R-:W4:Y:S02]  /*a5b0*/  @!P0 SYNCS.PHASECHK.TRANS64 P0, [R145+URZ], R140 ;  /* 0x0000008c910085a7 */ /* 0x000f24000800007f */
[----:B----4-:R-:W-:Y:S05]  /*a5c0*/  @!P0 BRA `(.L_x_28) ;  /* 0xfffffffc00ec8947 */ /* 0x010fea000383ffff */
[----:B------:R-:W-:Y:S05]  /*a5d0*/  BRA `(.L_x_27) ;  /* 0xffffff7c00a47947 */ /* 0x000fea000383ffff */
.L_x_177:
[----:B------:R-:W-:Y:S01]  /*a5e0*/  BSSY B1, `(.L_x_220) ;  /* 0x0000006000017945 */ /* 0x000fe20003800000 */
[----:B------:R-:W-:-:S07]  /*a5f0*/  IMAD.MOV.U32 R7, RZ, RZ, -0x1 ;  /* 0xffffffffff077424 */ /* 0x000fce00078e00ff */
[----:B------:R-:W-:Y:S05]  /*a600*/  WARPSYNC.COLLECTIVE R7, `(.L_x_221) ;  /* 0x00000000070c7348 */ /* 0x000fea0003c00000 */
[----:B------:R-:W-:Y:S02]  /*a610*/  ELECT P0, UR62, PT ;  /* 0x00000000003e782f */ /* 0x000fe40003800000 */
[----:B------:R-:W-:Y:S01]  /*a620*/  MOV R7, UR62 ;  /* 0x0000003e00077c02 */ /* 0x000fe20008000f00 */
[----:B------:R-:W-:Y:S10]  /*a630*/  ENDCOLLECTIVE ;  /* 0x000000000000791b */ /* 0x000ff40003800000 */
.L_x_221:
[----:B------:R-:W-:Y:S05]  /*a640*/  BSYNC B1 ;  /* 0x0000000000017941 */ /* 0x000fea0003800000 */
.L_x_220:
[----:B------:R-:W-:Y:S05]  /*a650*/  BRA `(.L_x_222) ;  /* 0xffffffe000d87947 */ /* 0x000fea000383ffff */
.L_x_180:
[----:B0-----:R0:W1:Y:S02]  /*a660*/  SYNCS.PHASECHK.TRANS64.TRYWAIT P0, [R18+URZ+0xe0], R9 ;  /* 0x0000e009120075a7 */ /* 0x001064000800017f */
[----:B-1----:R-:W-:Y:S05]  /*a670*/  @!P0 NANOSLEEP.SYNCS 0x989680 ;  /* 0x009896800000895d */ /* 0x002fea0003900000 */
[----:B------:R-:W1:Y:S02]  /*a680*/  @!P0 SYNCS.PHASECHK.TRANS64 P0, [R18+URZ+0xe0], R9 ;  /* 0x0000e009120085a7 */ /* 0x000e64000800007f */
[----:B-1----:R-:W-:Y:S05]  /*a690*/  @!P0 BRA `(.L_x_180) ;  /* 0xfffffffc00f08947 */ /* 0x002fea000383ffff */
[----:B------:R-:W-:Y:S05]  /*a6a0*/  BRA `(.L_x_223) ;  /* 0xffffffe400147947 */ /* 0x000fea000383ffff */
.L_x_188:
[----:B------:R-:W-:Y:S01]  /*a6b0*/  BSSY B0, `(.L_x_224) ;  /* 0x0000006000007945 */ /* 0x000fe20003800000 */
[----:B------:R-:W-:-:S07]  /*a6c0*/  IMAD.MOV.U32 R7, RZ, RZ, -0x1 ;  /* 0xffffffffff077424 */ /* 0x000fce00078e00ff */
[----:B------:R-:W-:Y:S05]  /*a6d0*/  WARPSYNC.COLLECTIVE R7, `(.L_x_225) ;  /* 0x00000000070c7348 */ /* 0x000fea0003c00000 */
[----:B------:R-:W-:Y:S02]  /*a6e0*/  ELECT P0, UR62, PT ;  /* 0x00000000003e782f */ /* 0x000fe40003800000 */
[----:B------:R-:W-:Y:S01]  /*a6f0*/  MOV R7, UR62 ;  /* 0x0000003e00077c02 */ /* 0x000fe20008000f00 */
[----:B------:R-:W-:Y:S10]  /*a700*/  ENDCOLLECTIVE ;  /* 0x000000000000791b */ /* 0x000ff40003800000 */
.L_x_225:
[----:B------:R-:W-:Y:S05]  /*a710*/  BSYNC B0 ;  /* 0x0000000000007941 */ /* 0x000fea0003800000 */
.L_x_224:
[----:B------:R-:W-:Y:S05]  /*a720*/  BRA `(.L_x_226) ;  /* 0xffffffec00687947 */ /* 0x000fea000383ffff */
.L_x_192:
[----:B0-----:R0:W1:Y:S02]  /*a730*/  SYNCS.PHASECHK.TRANS64.TRYWAIT P0, [R6+URZ], R3 ;  /* 0x00000003060075a7 */ /* 0x001064000800017f */
[----:B-1----:R-:W-:Y:S05]  /*a740*/  @!P0 NANOSLEEP.SYNCS 0x989680 ;  /* 0x009896800000895d */ /* 0x002fea0003900000 */
[----:B------:R-:W1:Y:S02]  /*a750*/  @!P0 SYNCS.PHASECHK.TRANS64 P0, [R6+URZ], R3 ;  /* 0x00000003060085a7 */ /* 0x000e64000800007f */
[----:B-1----:R-:W-:Y:S05]  /*a760*/  @!P0 BRA `(.L_x_192) ;  /* 0xfffffffc00f08947 */ /* 0x002fea000383ffff */
[----:B------:R-:W-:Y:S05]  /*a770*/  BRA `(.L_x_227) ;  /* 0xffffffec00a87947 */ /* 0x000fea000383ffff */
.L_x_193:
[----:B0-----:R0:W1:Y:S02]  /*a780*/  SYNCS.PHASECHK.TRANS64.TRYWAIT P0, [R7+URZ], R4 ;  /* 0x00000004070075a7 */ /* 0x001064000800017f */
[----:B-1----:R-:W-:Y:S05]  /*a790*/  @!P0 NANOSLEEP.SYNCS 0x989680 ;  /* 0x009896800000895d */ /* 0x002fea0003900000 */
[----:B------:R-:W1:Y:S02]  /*a7a0*/  @!P0 SYNCS.PHASECHK.TRANS64 P0, [R7+URZ], R4 ;  /* 0x00000004070085a7 */ /* 0x000e64000800007f */
[----:B-1----:R-:W-:Y:S05]  /*a7b0*/  @!P0 BRA `(.L_x_193) ;  /* 0xfffffffc00f08947 */ /* 0x002fea000383ffff */
[----:B------:R-:W-:Y:S05]  /*a7c0*/  BRA `(.L_x_228) ;  /* 0xffffffec00b87947 */ /* 0x000fea000383ffff */
.L_x_194:
[----:B0-----:R0:W1:Y:S02]  /*a7d0*/  SYNCS.PHASECHK.TRANS64.TRYWAIT P0, [R6+URZ], R5 ;  /* 0x00000005060075a7 */ /* 0x001064000800017f */
[----:B-1----:R-:W-:Y:S05]  /*a7e0*/  @!P0 NANOSLEEP.SYNCS 0x989680 ;  /* 0x009896800000895d */ /* 0x002fea0003900000 */
[----:B------:R-:W1:Y:S02]  /*a7f0*/  @!P0 SYNCS.PHASECHK.TRANS64 P0, [R6+URZ], R5 ;  /* 0x00000005060085a7 */ /* 0x000e64000800007f */
[----:B-1----:R-:W-:Y:S05]  /*a800*/  @!P0 BRA `(.L_x_194) ;  /* 0xfffffffc00f08947 */ /* 0x002fea000383ffff */
[----:B------:R-:W-:Y:S05]  /*a810*/  BRA `(.L_x_229) ;  /* 0xffffffec00c87947 */ /* 0x000fea000383ffff */
.L_x_195:
[----:B0-----:R0:W1:Y:S02]  /*a820*/  SYNCS.PHASECHK.TRANS64.TRYWAIT P0, [R9+URZ], R4 ;  /* 0x00000004090075a7 */ /* 0x001064000800017f */
[----:B-1----:R-:W-:Y:S05]  /*a830*/  @!P0 NANOSLEEP.SYNCS 0x989680 ;  /* 0x009896800000895d */ /* 0x002fea0003900000 */
[----:B------:R-:W1:Y:S02]  /*a840*/  @!P0 SYNCS.PHASECHK.TRANS64 P0, [R9+URZ], R4 ;  /* 0x00000004090085a7 */ /* 0x000e64000800007f */
[----:B-1----:R-:W-:Y:S05]  /*a850*/  @!P0 BRA `(.L_x_195) ;  /* 0xfffffffc00f08947 */ /* 0x002fea000383ffff */
[----:B------:R-:W-:Y:S05]  /*a860*/  BRA `(.L_x_230) ;  /* 0xffffffec00d87947 */ /* 0x000fea000383ffff */
.L_x_196:
[----:B0-----:R0:W1:Y:S02]  /*a870*/  SYNCS.PHASECHK.TRANS64.TRYWAIT P0, [R6+URZ], R5 ;  /* 0x00000005060075a7 */ /* 0x001064000800017f */
[----:B-1----:R-:W-:Y:S05]  /*a880*/  @!P0 NANOSLEEP.SYNCS 0x989680 ;  /* 0x009896800000895d */ /* 0x002fea0003900000 */
[----:B------:R-:W1:Y:S02]  /*a890*/  @!P0 SYNCS.PHASECHK.TRANS64 P0, [R6+URZ], R5 ;  /* 0x00000005060085a7 */ /* 0x000e64000800007f */
[----:B-1----:R-:W-:Y:S05]  /*a8a0*/  @!P0 BRA `(.L_x_196) ;  /* 0xfffffffc00f08947 */ /* 0x002fea000383ffff */
[----:B------:R-:W-:Y:S05]  /*a8b0*/  BRA `(.L_x_231) ;  /* 0xffffffec00e87947 */ /* 0x000fea000383ffff */
.L_x_197:
[----:B0-----:R0:W1:Y:S02]  /*a8c0*/  SYNCS.PHASECHK.TRANS64.TRYWAIT P0, [R9+URZ], R4 ;  /* 0x00000004090075a7 */ /* 0x001064000800017f */
[----:B-1----:R-:W-:Y:S05]  /*a8d0*/  @!P0 NANOSLEEP.SYNCS 0x989680 ;  /* 0x009896800000895d */ /* 0x002fea0003900000 */
[----:B------:R-:W1:Y:S02]  /*a8e0*/  @!P0 SYNCS.PHASECHK.TRANS64 P0, [R9+URZ], R4 ;  /* 0x00000004090085a7 */ /* 0x000e64000800007f */
[----:B-1----:R-:W-:Y:S05]  /*a8f0*/  @!P0 BRA `(.L_x_197) ;  /* 0xfffffffc00f08947 */ /* 0x002fea000383ffff */
[----:B------:R-:W-:Y:S05]  /*a900*/  BRA `(.L_x_232) ;  /* 0xffffffec00f87947 */ /* 0x000fea000383ffff */
.L_x_198:
[----:B0-----:R0:W1:Y:S02]  /*a910*/  SYNCS.PHASECHK.TRANS64.TRYWAIT P0, [R6+URZ], R5 ;  /* 0x00000005060075a7 */ /* 0x001064000800017f */
[----:B-1----:R-:W-:Y:S05]  /*a920*/  @!P0 NANOSLEEP.SYNCS 0x989680 ;  /* 0x009896800000895d */ /* 0x002fea0003900000 */
[----:B------:R-:W1:Y:S02]  /*a930*/  @!P0 SYNCS.PHASECHK.TRANS64 P0, [R6+URZ], R5 ;  /* 0x00000005060085a7 */ /* 0x000e64000800007f */
[----:B-1----:R-:W-:Y:S05]  /*a940*/  @!P0 BRA `(.L_x_198) ;  /* 0xfffffffc00f08947 */ /* 0x002fea000383ffff */
[----:B------:R-:W-:Y:S05]  /*a950*/  BRA `(.L_x_233) ;  /* 0xfffffff000087947 */ /* 0x000fea000383ffff */
.L_x_199:
[----:B0-----:R0:W1:Y:S02]  /*a960*/  SYNCS.PHASECHK.TRANS64.TRYWAIT P0, [R9+URZ], R4 ;  /* 0x00000004090075a7 */ /* 0x001064000800017f */
[----:B-1----:R-:W-:Y:S05]  /*a970*/  @!P0 NANOSLEEP.SYNCS 0x989680 ;  /* 0x009896800000895d */ /* 0x002fea0003900000 */
[----:B------:R-:W1:Y:S02]  /*a980*/  @!P0 SYNCS.PHASECHK.TRANS64 P0, [R9+URZ], R4 ;  /* 0x00000004090085a7 */ /* 0x000e64000800007f */
[----:B-1----:R-:W-:Y:S05]  /*a990*/  @!P0 BRA `(.L_x_199) ;  /* 0xfffffffc00f08947 */ /* 0x002fea000383ffff */
[----:B------:R-:W-:Y:S05]  /*a9a0*/  BRA `(.L_x_234) ;  /* 0xfffffff000187947 */ /* 0x000fea000383ffff */
.L_x_200:
[----:B0-----:R0:W1:Y:S02]  /*a9b0*/  SYNCS.PHASECHK.TRANS64.TRYWAIT P0, [R6+URZ], R5 ;  /* 0x00000005060075a7 */ /* 0x001064000800017f */
[----:B-1----:R-:W-:Y:S05]  /*a9c0*/  @!P0 NANOSLEEP.SYNCS 0x989680 ;  /* 0x009896800000895d */ /* 0x002fea0003900000 */
[----:B------:R-:W1:Y:S02]  /*a9d0*/  @!P0 SYNCS.PHASECHK.TRANS64 P0, [R6+URZ], R5 ;  /* 0x00000005060085a7 */ /* 0x000e64000800007f */
[----:B-1----:R-:W-:Y:S05]  /*a9e0*/  @!P0 BRA `(.L_x_200) ;  /* 0xfffffffc00f08947 */ /* 0x002fea000383ffff */
[----:B------:R-:W-:Y:S05]  /*a9f0*/  BRA `(.L_x_235) ;  /* 0xfffffff000287947 */ /* 0x000fea000383ffff */
.L_x_201:
[----:B0-----:R0:W1:Y:S02]  /*aa00*/  SYNCS.PHASECHK.TRANS64.TRYWAIT P0, [R9+URZ], R4 ;  /* 0x00000004090075a7 */ /* 0x001064000800017f */
[----:B-1----:R-:W-:Y:S05]  /*aa10*/  @!P0 NANOSLEEP.SYNCS 0x989680 ;  /* 0x009896800000895d */ /* 0x002fea0003900000 */
[----:B------:R-:W1:Y:S02]  /*aa20*/  @!P0 SYNCS.PHASECHK.TRANS64 P0, [R9+URZ], R4 ;  /* 0x00000004090085a7 */ /* 0x000e64000800007f */
[----:B-1----:R-:W-:Y:S05]  /*aa30*/  @!P0 BRA `(.L_x_201) ;  /* 0xfffffffc00f08947 */ /* 0x002fea000383ffff */
[----:B------:R-:W-:Y:S05]  /*aa40*/  BRA `(.L_x_236) ;  /* 0xfffffff000387947 */ /* 0x000fea000383ffff */
.L_x_202:
[----:B0-----:R0:W1:Y:S02]  /*aa50*/  SYNCS.PHASECHK.TRANS64.TRYWAIT P0, [R6+URZ], R5 ;  /* 0x00000005060075a7 */ /* 0x001064000800017f */
[----:B-1----:R-:W-:Y:S05]  /*aa60*/  @!P0 NANOSLEEP.SYNCS 0x989680 ;  /* 0x009896800000895d */ /* 0x002fea0003900000 */
[----:B------:R-:W1:Y:S02]  /*aa70*/  @!P0 SYNCS.PHASECHK.TRANS64 P0, [R6+URZ], R5 ;  /* 0x00000005060085a7 */ /* 0x000e64000800007f */
[----:B-1----:R-:W-:Y:S05]  /*aa80*/  @!P0 BRA `(.L_x_202) ;  /* 0xfffffffc00f08947 */ /* 0x002fea000383ffff */
[----:B------:R-:W-:Y:S05]  /*aa90*/  BRA `(.L_x_237) ;  /* 0xfffffff000487947 */ /* 0x000fea000383ffff */
.L_x_203:
[----:B0-----:R0:W1:Y:S02]  /*aaa0*/  SYNCS.PHASECHK.TRANS64.TRYWAIT P0, [R9+URZ], R4 ;  /* 0x00000004090075a7 */ /* 0x001064000800017f */
[----:B-1----:R-:W-:Y:S05]  /*aab0*/  @!P0 NANOSLEEP.SYNCS 0x989680 ;  /* 0x009896800000895d */ /* 0x002fea0003900000 */
[----:B------:R-:W1:Y:S02]  /*aac0*/  @!P0 SYNCS.PHASECHK.TRANS64 P0, [R9+URZ], R4 ;  /* 0x00000004090085a7 */ /* 0x000e64000800007f */
[----:B-1----:R-:W-:Y:S05]  /*aad0*/  @!P0 BRA `(.L_x_203) ;  /* 0xfffffffc00f08947 */ /* 0x002fea000383ffff */
[----:B------:R-:W-:Y:S05]  /*aae0*/  BRA `(.L_x_238) ;  /* 0xfffffff000587947 */ /* 0x000fea000383ffff */
.L_x_204:
[----:B0-----:R0:W1:Y:S02]  /*aaf0*/  SYNCS.PHASECHK.TRANS64.TRYWAIT P0, [R6+URZ], R5 ;  /* 0x00000005060075a7 */ /* 0x001064000800017f */
[----:B-1----:R-:W-:Y:S05]  /*ab00*/  @!P0 NANOSLEEP.SYNCS 0x989680 ;  /* 0x009896800000895d */ /* 0x002fea0003900000 */
[----:B------:R-:W1:Y:S02]  /*ab10*/  @!P0 SYNCS.PHASECHK.TRANS64 P0, [R6+URZ], R5 ;  /* 0x00000005060085a7 */ /* 0x000e64000800007f */
[----:B-1----:R-:W-:Y:S05]  /*ab20*/  @!P0 BRA `(.L_x_204) ;  /* 0xfffffffc00f08947 */ /* 0x002fea000383ffff */
[----:B------:R-:W-:Y:S05]  /*ab30*/  BRA `(.L_x_239) ;  /* 0xfffffff000687947 */ /* 0x000fea000383ffff */
.L_x_205:
[----:B0-----:R0:W1:Y:S02]  /*ab40*/  SYNCS.PHASECHK.TRANS64.TRYWAIT P0, [R9+URZ], R4 ;  /* 0x00000004090075a7 */ /* 0x001064000800017f */
[----:B-1----:R-:W-:Y:S05]  /*ab50*/  @!P0 NANOSLEEP.SYNCS 0x989680 ;  /* 0x009896800000895d */ /* 0x002fea0003900000 */
[----:B------:R-:W1:Y:S02]  /*ab60*/  @!P0 SYNCS.PHASECHK.TRANS64 P0, [R9+URZ], R4 ;  /* 0x00000004090085a7 */ /* 0x000e64000800007f */
[----:B-1----:R-:W-:Y:S05]  /*ab70*/  @!P0 BRA `(.L_x_205) ;  /* 0xfffffffc00f08947 */ /* 0x002fea000383ffff */
[----:B------:R-:W-:Y:S05]  /*ab80*/  BRA `(.L_x_240) ;  /* 0xfffffff000787947 */ /* 0x000fea000383ffff */
.L_x_206:
[----:B0-----:R0:W1:Y:S02]  /*ab90*/  SYNCS.PHASECHK.TRANS64.TRYWAIT P0, [R6+URZ], R5 ;  /* 0x00000005060075a7 */ /* 0x001064000800017f */
[----:B-1----:R-:W-:Y:S05]  /*aba0*/  @!P0 NANOSLEEP.SYNCS 0x989680 ;  /* 0x009896800000895d */ /* 0x002fea0003900000 */
[----:B------:R-:W1:Y:S02]  /*abb0*/  @!P0 SYNCS.PHASECHK.TRANS64 P0, [R6+URZ], R5 ;  /* 0x00000005060085a7 */ /* 0x000e64000800007f */
[----:B-1----:R-:W-:Y:S05]  /*abc0*/  @!P0 BRA `(.L_x_206) ;  /* 0xfffffffc00f08947 */ /* 0x002fea000383ffff */
[----:B------:R-:W-:Y:S05]  /*abd0*/  BRA `(.L_x_241) ;  /* 0xfffffff000887947 */ /* 0x000fea000383ffff */
.L_x_207:
[----:B0-----:R0:W1:Y:S02]  /*abe0*/  SYNCS.PHASECHK.TRANS64.TRYWAIT P0, [R9+URZ], R4 ;  /* 0x00000004090075a7 */ /* 0x001064000800017f */
[----:B-1----:R-:W-:Y:S05]  /*abf0*/  @!P0 NANOSLEEP.SYNCS 0x989680 ;  /* 0x009896800000895d */ /* 0x002fea0003900000 */
[----:B------:R-:W1:Y:S02]  /*ac00*/  @!P0 SYNCS.PHASECHK.TRANS64 P0, [R9+URZ], R4 ;  /* 0x00000004090085a7 */ /* 0x000e64000800007f */
[----:B-1----:R-:W-:Y:S05]  /*ac10*/  @!P0 BRA `(.L_x_207) ;  /* 0xfffffffc00f08947 */ /* 0x002fea000383ffff */
[----:B------:R-:W-:Y:S05]  /*ac20*/  BRA `(.L_x_242) ;  /* 0xfffffff000987947 */ /* 0x000fea000383ffff */
.L_x_208:
[----:B0-----:R0:W1:Y:S02]  /*ac30*/  SYNCS.PHASECHK.TRANS64.TRYWAIT P0, [R6+URZ], R5 ;  /* 0x00000005060075a7 */ /* 0x001064000800017f */
[----:B-1----:R-:W-:Y:S05]  /*ac40*/  @!P0 NANOSLEEP.SYNCS 0x989680 ;  /* 0x009896800000895d */ /* 0x002fea0003900000 */
[----:B------:R-:W1:Y:S02]  /*ac50*/  @!P0 SYNCS.PHASECHK.TRANS64 P0, [R6+URZ], R5 ;  /* 0x00000005060085a7 */ /* 0x000e64000800007f */
[----:B-1----:R-:W-:Y:S05]  /*ac60*/  @!P0 BRA `(.L_x_208) ;  /* 0xfffffffc00f08947 */ /* 0x002fea000383ffff */
[----:B------:R-:W-:Y:S05]  /*ac70*/  BRA `(.L_x_243) ;  /* 0xfffffff000a87947 */ /* 0x000fea000383ffff */
.L_x_209:
[----:B0-----:R0:W1:Y:S02]  /*ac80*/  SYNCS.PHASECHK.TRANS64.TRYWAIT P0, [R9+URZ], R4 ;  /* 0x00000004090075a7 */ /* 0x001064000800017f */
[----:B-1----:R-:W-:Y:S05]  /*ac90*/  @!P0 NANOSLEEP.SYNCS 0x989680 ;  /* 0x009896800000895d */ /* 0x002fea0003900000 */
[----:B------:R-:W1:Y:S02]  /*aca0*/  @!P0 SYNCS.PHASECHK.TRANS64 P0, [R9+URZ], R4 ;  /* 0x00000004090085a7 */ /* 0x000e64000800007f */
[----:B-1----:R-:W-:Y:S05]  /*acb0*/  @!P0 BRA `(.L_x_209) ;  /* 0xfffffffc00f08947 */ /* 0x002fea000383ffff */
[----:B------:R-:W-:Y:S05]  /*acc0*/  BRA `(.L_x_244) ;  /* 0xfffffff000b87947 */ /* 0x000fea000383ffff */
.L_x_210:
[----:B0-----:R0:W1:Y:S02]  /*acd0*/  SYNCS.PHASECHK.TRANS64.TRYWAIT P0, [R6+URZ], R5 ;  /* 0x00000005060075a7 */ /* 0x001064000800017f */
[----:B-1----:R-:W-:Y:S05]  /*ace0*/  @!P0 NANOSLEEP.SYNCS 0x989680 ;  /* 0x009896800000895d */ /* 0x002fea0003900000 */
[----:B------:R-:W1:Y:S02]  /*acf0*/  @!P0 SYNCS.PHASECHK.TRANS64 P0, [R6+URZ], R5 ;  /* 0x00000005060085a7 */ /* 0x000e64000800007f */
[----:B-1----:R-:W-:Y:S05]  /*ad00*/  @!P0 BRA `(.L_x_210) ;  /* 0xfffffffc00f08947 */ /* 0x002fea000383ffff */
[----:B------:R-:W-:Y:S05]  /*ad10*/  BRA `(.L_x_245) ;  /* 0xfffffff000c87947 */ /* 0x000fea000383ffff */
.L_x_211:
[----:B0-----:R0:W1:Y:S02]  /*ad20*/  SYNCS.PHASECHK.TRANS64.TRYWAIT P0, [R9+URZ], R4 ;  /* 0x00000004090075a7 */ /* 0x001064000800017f */
[----:B-1----:R-:W-:Y:S05]  /*ad30*/  @!P0 NANOSLEEP.SYNCS 0x989680 ;  /* 0x009896800000895d */ /* 0x002fea0003900000 */
[----:B------:R-:W1:Y:S02]  /*ad40*/  @!P0 SYNCS.PHASECHK.TRANS64 P0, [R9+URZ], R4 ;  /* 0x00000004090085a7 */ /* 0x000e64000800007f */
[----:B-1----:R-:W-:Y:S05]  /*ad50*/  @!P0 BRA `(.L_x_211) ;  /* 0xfffffffc00f08947 */ /* 0x002fea000383ffff */
[----:B------:R-:W-:Y:S05]  /*ad60*/  BRA `(.L_x_246) ;  /* 0xfffffff000d87947 */ /* 0x000fea000383ffff */
.L_x_212:
[----:B0-----:R0:W1:Y:S02]  /*ad70*/  SYNCS.PHASECHK.TRANS64.TRYWAIT P0, [R6+URZ], R5 ;  /* 0x00000005060075a7 */ /* 0x001064000800017f */
[----:B-1----:R-:W-:Y:S05]  /*ad80*/  @!P0 NANOSLEEP.SYNCS 0x989680 ;  /* 0x009896800000895d */ /* 0x002fea0003900000 */
[----:B------:R-:W1:Y:S02]  /*ad90*/  @!P0 SYNCS.PHASECHK.TRANS64 P0, [R6+URZ], R5 ;  /* 0x00000005060085a7 */ /* 0x000e64000800007f */
[----:B-1----:R-:W-:Y:S05]  /*ada0*/  @!P0 BRA `(.L_x_212) ;  /* 0xfffffffc00f08947 */ /* 0x002fea000383ffff */
[----:B------:R-:W-:Y:S05]  /*adb0*/  BRA `(.L_x_247) ;  /* 0xfffffff000e87947 */ /* 0x000fea000383ffff */
.L_x_213:
[----:B0-----:R0:W1:Y:S02]  /*adc0*/  SYNCS.PHASECHK.TRANS64.TRYWAIT P0, [R9+URZ], R4 ;  /* 0x00000004090075a7 */ /* 0x001064000800017f */
[----:B-1----:R-:W-:Y:S05]  /*add0*/  @!P0 NANOSLEEP.SYNCS 0x989680 ;  /* 0x009896800000895d */ /* 0x002fea0003900000 */
[----:B------:R-:W1:Y:S02]  /*ade0*/  @!P0 SYNCS.PHASECHK.TRANS64 P0, [R9+URZ], R4 ;  /* 0x00000004090085a7 */ /* 0x000e64000800007f */
[----:B-1----:R-:W-:Y:S05]  /*adf0*/  @!P0 BRA `(.L_x_213) ;  /* 0xfffffffc00f08947 */ /* 0x002fea000383ffff */
[----:B------:R-:W-:Y:S05]  /*ae00*/  BRA `(.L_x_248) ;  /* 0xfffffff000f87947 */ /* 0x000fea000383ffff */
.L_x_214:
[----:B0-----:R0:W1:Y:S02]  /*ae10*/  SYNCS.PHASECHK.TRANS64.TRYWAIT P0, [R6+URZ], R5 ;  /* 0x00000005060075a7 */ /* 0x001064000800017f */
[----:B-1----:R-:W-:Y:S05]  /*ae20*/  @!P0 NANOSLEEP.SYNCS 0x989680 ;  /* 0x009896800000895d */ /* 0x002fea0003900000 */
[----:B------:R-:W1:Y:S02]  /*ae30*/  @!P0 SYNCS.PHASECHK.TRANS64 P0, [R6+URZ], R5 ;  /* 0x00000005060085a7 */ /* 0x000e64000800007f */
[----:B-1----:R-:W-:Y:S05]  /*ae40*/  @!P0 BRA `(.L_x_214) ;  /* 0xfffffffc00f08947 */ /* 0x002fea000383ffff */
[----:B------:R-:W-:Y:S05]  /*ae50*/  BRA `(.L_x_249) ;  /* 0xfffffff400087947 */ /* 0x000fea000383ffff */
.L_x_215:
[----:B0-----:R0:W1:Y:S02]  /*ae60*/  SYNCS.PHASECHK.TRANS64.TRYWAIT P0, [R9+URZ], R4 ;  /* 0x00000004090075a7 */ /* 0x001064000800017f */
[----:B-1----:R-:W-:Y:S05]  /*ae70*/  @!P0 NANOSLEEP.SYNCS 0x989680 ;  /* 0x009896800000895d */ /* 0x002fea0003900000 */
[----:B------:R-:W1:Y:S02]  /*ae80*/  @!P0 SYNCS.PHASECHK.TRANS64 P0, [R9+URZ], R4 ;  /* 0x00000004090085a7 */ /* 0x000e64000800007f */
[----:B-1----:R-:W-:Y:S05]  /*ae90*/  @!P0 BRA `(.L_x_215) ;  /* 0xfffffffc00f08947 */ /* 0x002fea000383ffff */
[----:B------:R-:W-:Y:S05]  /*aea0*/  BRA `(.L_x_250) ;  /* 0xfffffff400187947 */ /* 0x000fea000383ffff */
.L_x_216:
[----:B0-----:R0:W1:Y:S02]  /*aeb0*/  SYNCS.PHASECHK.TRANS64.TRYWAIT P0, [R6+URZ], R5 ;  /* 0x00000005060075a7 */ /* 0x001064000800017f */
[----:B-1----:R-:W-:Y:S05]  /*aec0*/  @!P0 NANOSLEEP.SYNCS 0x989680 ;  /* 0x009896800000895d */ /* 0x002fea0003900000 */
[----:B------:R-:W1:Y:S02]  /*aed0*/  @!P0 SYNCS.PHASECHK.TRANS64 P0, [R6+URZ], R5 ;  /* 0x00000005060085a7 */ /* 0x000e64000800007f */
[----:B-1----:R-:W-:Y:S05]  /*aee0*/  @!P0 BRA `(.L_x_216) ;  /* 0xfffffffc00f08947 */ /* 0x002fea000383ffff */
[----:B------:R-:W-:Y:S05]  /*aef0*/  BRA `(.L_x_251) ;  /* 0xfffffff400287947 */ /* 0x000fea000383ffff */
.L_x_217:
[----:B0-----:R0:W1:Y:S02]  /*af00*/  SYNCS.PHASECHK.TRANS64.TRYWAIT P0, [R9+URZ], R4 ;  /* 0x00000004090075a7 */ /* 0x001064000800017f */
[----:B-1----:R-:W-:Y:S05]  /*af10*/  @!P0 NANOSLEEP.SYNCS 0x989680 ;  /* 0x009896800000895d */ /* 0x002fea0003900000 */
[----:B------:R-:W1:Y:S02]  /*af20*/  @!P0 SYNCS.PHASECHK.TRANS64 P0, [R9+URZ], R4 ;  /* 0x00000004090085a7 */ /* 0x000e64000800007f */
[----:B-1----:R-:W-:Y:S05]  /*af30*/  @!P0 BRA `(.L_x_217) ;  /* 0xfffffffc00f08947 */ /* 0x002fea000383ffff */
[----:B------:R-:W-:Y:S05]  /*af40*/  BRA `(.L_x_252) ;  /* 0xfffffff400387947 */ /* 0x000fea000383ffff */
.L_x_218:
[----:B0-----:R0:W1:Y:S02]  /*af50*/  SYNCS.PHASECHK.TRANS64.TRYWAIT P0, [R6+URZ], R5 ;  /* 0x00000005060075a7 */ /* 0x001064000800017f */
[----:B-1----:R-:W-:Y:S05]  /*af60*/  @!P0 NANOSLEEP.SYNCS 0x989680 ;  /* 0x009896800000895d */ /* 0x002fea0003900000 */
[----:B------:R-:W1:Y:S02]  /*af70*/  @!P0 SYNCS.PHASECHK.TRANS64 P0, [R6+URZ], R5 ;  /* 0x00000005060085a7 */ /* 0x000e64000800007f */
[----:B-1----:R-:W-:Y:S05]  /*af80*/  @!P0 BRA `(.L_x_218) ;  /* 0xfffffffc00f08947 */ /* 0x002fea000383ffff */
[----:B------:R-:W-:Y:S05]  /*af90*/  BRA `(.L_x_253) ;  /* 0xfffffff400407947 */ /* 0x000fea000383ffff */
.L_x_254:
[----:B------:R-:W-:-:S00]  /*afa0*/  BRA `(.L_x_254) ;  /* 0xfffffffc00fc7947 */ /* 0x000fc0000383ffff */
[----:B------:R-:W-:-:S00]  /*afb0*/  NOP ;  /* 0x0000000000007918 */ /* 0x000fc00000000000 */
        /* <DEDUP_REMOVED lines=12> */
.L_x_255:


//--------------------- .nv.shared._ZN7cutlass13device_kernelINS_4gemm6kernel13GemmUniversalIN4cute5tupleIJiiiiEEENS1_10collective13CollectiveMmaINS1_37MainloopSm90TmaGmmaWarpSpecializedFP8ILi28ENS5_IJNS4_1CILi4EEENSA_ILi2EEENSA_ILi1EEEEEENS1_35KernelTmaWarpSpecializedCooperativeEEENS5_IJNSA_ILi128EEESH_NSA_ILi32EEEEEENS_12float_e5m2_tENS5_IJlSD_lEEESK_SL_NS4_8TiledMMAINS4_8MMA_AtomIJNS4_4SM904GMMA31MMA_64x128x32_F32E5M2E5M2_SS_TNILNSP_7ScaleInE1ELSR_1EEEEEENS4_6LayoutINS5_IJSC_SD_SD_EEENS5_IJSD_NSA_ILi0EEESW_EEEEENS5_IJNS4_10UnderscoreESZ_SZ_EEEEENS4_23SM90_TMA_LOAD_MULTICASTENS4_14ComposedLayoutINS4_7SwizzleILi1ELi4ELi3EEENS4_18smem_ptr_flag_bitsILi8EEENSU_INS5_IJNSA_ILi8EEESI_EEENS5_IJSI_SD_EEEEEEEvNS4_8identityES12_S1C_vS1D_EENS_8epilogue10collective6detail29Sm90TmaWarpSpecializedAdapterINS1G_15DefaultEpilogueISK_SL_SL_NS1F_6thread17LinearCombinationISK_Li1EffLNS1K_9ScaleType4KindE0ELNS_15FloatRoundStyleE2ESK_EENS1_15EpilogueDefaultEEEEEvvEEEEvNT_6ParamsE --------------------------
	.section	.nv.shared._ZN7cutlass13device_kernelINS_4gemm6kernel13GemmUniversalIN4cute5tupleIJiiiiEEENS1_10collective13CollectiveMmaINS1_37MainloopSm90TmaGmmaWarpSpecializedFP8ILi28ENS5_IJNS4_1CILi4EEENSA_ILi2EEENSA_ILi1EEEEEENS1_35KernelTmaWarpSpecializedCooperativeEEENS5_IJNSA_ILi128EEESH_NSA_ILi32EEEEEENS_12float_e5m2_tENS5_IJlSD_lEEESK_SL_NS4_8TiledMMAINS4_8MMA_AtomIJNS4_4SM904GMMA31MMA_64x128x32_F32E5M2E5M2_SS_TNILNSP_7ScaleInE1ELSR_1EEEEEENS4_6LayoutINS5_IJSC_SD_SD_EEENS5_IJSD_NSA_ILi0EEESW_EEEEENS5_IJNS4_10UnderscoreESZ_SZ_EEEEENS4_23SM90_TMA_LOAD_MULTICASTENS4_14ComposedLayoutINS4_7SwizzleILi1ELi4ELi3EEENS4_18smem_ptr_flag_bitsILi8EEENSU_INS5_IJNSA_ILi8EEESI_EEENS5_IJSI_SD_EEEEEEEvNS4_8identityES12_S1C_vS1D_EENS_8epilogue10collective6detail29Sm90TmaWarpSpecializedAdapterINS1G_15DefaultEpilogueISK_SL_SL_NS1F_6thread17LinearCombinationISK_Li1EffLNS1K_9ScaleType4KindE0ELNS_15FloatRoundStyleE2ESK_EENS1_15EpilogueDefaultEEEEEvvEEEEvNT_6ParamsE,"aw",@nobits
	.sectionflags	@""
	.align	16
	.zero		1024


//--------------------- .nv.shared.reserved.0     --------------------------
	.section	.nv.shared.reserved.0,"aw",@nobits
	.weak		__nv_reservedSMEM_offset_0_alias
	.size		__nv_reservedSMEM_offset_0_alias, 0, 0
	.other		__nv_reservedSMEM_offset_0_alias,@"STO_CUDA_RESERVED_SHARED STV_DEFAULT"
__nv_reservedSMEM_offset_0_alias:
	.zero		0


//--------------------- .nv.global                --------------------------
	.section	.nv.global,"aw",@nobits
.nv.global:
	.type		_ZN40_INTERNAL_f2b27d3e_4_k_cu_9428c00d_188324cute1_E,@object
	.size		_ZN40_INTERNAL_f2b27d3e_4_k_cu_9428c00d_188324cute1_E,(_ZN40_INTERNAL_f2b27d3e_4_k_cu_9428c00d_188324cuda3std3__45__cpo6cbeginE - _ZN40_INTERNAL_f2b27d3e_4_k_cu_9428c00d_188324cute1_E)
_ZN40_INTERNAL_f2b27d3e_4_k_cu_9428c00d_188324cute1_E:
	.zero		1
	.type		_ZN40_INTERNAL_f2b27d3e_4_k_cu_9428c00d_188324cuda3std3__45__cpo6cbeginE,@object
	.size		_ZN40_INTERNAL_f2b27d3e_4_k_cu_9428c00d_188324cuda3std3__45__cpo6cbeginE,(_ZN40_INTERNAL_f2b27d3e_4_k_cu_9428c00d_188324cuda3std3__48in_placeE - _ZN40_INTERNAL_f2b27d3e_4_k_cu_9428c00d_188324cuda3std3__45__cpo6cbeginE)
_ZN40_INTERNAL_f2b27d3e_4_k_cu_9428c00d_188324cuda3std3__45__cpo6cbeginE:
	.zero		1
	.type		_ZN40_INTERNAL_f2b27d3e_4_k_cu_9428c00d_188324cuda3std3__48in_placeE,@object
	.size		_ZN40_INTERNAL_f2b27d3e_4_k_cu_9428c00d_188324cuda3std3__48in_placeE,(_ZN40_INTERNAL_f2b27d3e_4_k_cu_9428c00d_188324cuda3std6ranges3__45__cpo9iter_moveE - _ZN40_INTERNAL_f2b27d3e_4_k_cu_9428c00d_188324cuda3std3__48in_placeE)
_ZN40_INTERNAL_f2b27d3e_4_k_cu_9428c00d_188324cuda3std3__48in_placeE:
	.zero		1
	.type		_ZN40_INTERNAL_f2b27d3e_4_k_cu_9428c00d_188324cuda3std6ranges3__45__cpo9iter_moveE,@object
	.size		_ZN40_INTERNAL_f2b27d3e_4_k_cu_9428c00d_188324cuda3std6ranges3__45__cpo9iter_moveE,(_ZN40_INTERNAL_f2b27d3e_4_k_cu_9428c00d_188324cuda3std3__45__cpo5beginE - _ZN40_INTERNAL_f2b27d3e_4_k_cu_9428c00d_188324cuda3std6ranges3__45__cpo9iter_moveE)
_ZN40_INTERNAL_f2b27d3e_4_k_cu_9428c00d_188324cuda3std6ranges3__45__cpo9iter_moveE:
	.zero		1
	.type		_ZN40_INTERNAL_f2b27d3e_4_k_cu_9428c00d_188324cuda3std3__45__cpo5beginE,@object
	.size		_ZN40_INTERNAL_f2b27d3e_4_k_cu_9428c00d_188324cuda3std3__45__cpo5beginE,(_ZN40_INTERNAL_f2b27d3e_4_k_cu_9428c00d_188324cuda3std3__442_GLOBAL__N__f2b27d3e_4_k_cu_9428c00d_188326ignoreE - _ZN40_INTERNAL_f2b27d3e_4_k_cu_9428c00d_188324cuda3std3__45__cpo5beginE)
_ZN40_INTERNAL_f2b27d3e_4_k_cu_9428c00d_188324cuda3std3__45__cpo5beginE:
	.zero		1
	.type		_ZN40_INTERNAL_f2b27d3e_4_k_cu_9428c00d_188324cuda3std3__442_GLOBAL__N__f2b27d3e_4_k_cu_9428c00d_188326ignoreE,@object
	.size		_ZN40_INTERNAL_f2b27d3e_4_k_cu_9428c00d_188324cuda3std3__442_GLOBAL__N__f2b27d3e_4_k_cu_9428c00d_188326ignoreE,(_ZN40_INTERNAL_f2b27d3e_4_k_cu_9428c00d_188324cute7productE - _ZN40_INTERNAL_f2b27d3e_4_k_cu_9428c00d_188324cuda3std3__442_GLOBAL__N__f2b27d3e_4_k_cu_9428c00d_188326ignoreE)
_ZN40_INTERNAL_f2b27d3e_4_k_cu_9428c00d_188324cuda3std3__442_GLOBAL__N__f2b27d3e_4_k_cu_9428c00d_188326ignoreE:
	.zero		1
	.type		_ZN40_INTERNAL_f2b27d3e_4_k_cu_9428c00d_188324cute7productE,@object
	.size		_ZN40_INTERNAL_f2b27d3e_4_k_cu_9428c00d_188324cute7productE,(_ZN40_INTERNAL_f2b27d3e_4_k_cu_9428c00d_188324cuda3std3__45__cpo3endE - _ZN40_INTERNAL_f2b27d3e_4_k_cu_9428c00d_188324cute7productE)
_ZN40_INTERNAL_f2b27d3e_4_k_cu_9428c00d_188324cute7productE:
	.zero		1
	.type		_ZN40_INTERNAL_f2b27d3e_4_k_cu_9428c00d_188324cuda3std3__45__cpo3endE,@object
	.size		_ZN40_INTERNAL_f2b27d3e_4_k_cu_9428c00d_188324cuda3std3__45__cpo3endE,(_ZN40_INTERNAL_f2b27d3e_4_k_cu_9428c00d_188324cuda3std3__419piecewise_constructE - _ZN40_INTERNAL_f2b27d3e_4_k_cu_9428c00d_188324cuda3std3__45__cpo3endE)
_ZN40_INTERNAL_f2b27d3e_4_k_cu_9428c00d_188324cuda3std3__45__cpo3endE:
	.zero		1
	.type		_ZN40_INTERNAL_f2b27d3e_4_k_cu_9428c00d_188324cuda3std3__419piecewise_constructE,@object
	.size		_ZN40_INTERNAL_f2b27d3e_4_k_cu_9428c00d_188324cuda3std3__419piecewise_constructE,(_ZN40_INTERNAL_f2b27d3e_4_k_cu_9428c00d_188324cuda3std3__45__cpo4cendE - _ZN40_INTERNAL_f2b27d3e_4_k_cu_9428c00d_188324cuda3std3__419piecewise_constructE)
_ZN40_INTERNAL_f2b27d3e_4_k_cu_9428c00d_188324cuda3std3__419piecewise_constructE:
	.zero		1
	.type		_ZN40_INTERNAL_f2b27d3e_4_k_cu_9428c00d_188324cuda3std3__45__cpo4cendE,@object
	.size		_ZN40_INTERNAL_f2b27d3e_4_k_cu_9428c00d_188324cuda3std3__45__cpo4cendE,(_ZN40_INTERNAL_f2b27d3e_4_k_cu_9428c00d_188324cuda3std6ranges3__45__cpo4swapE - _ZN40_INTERNAL_f2b27d3e_4_k_cu_9428c00d_188324cuda3std3__45__cpo4cendE)
_ZN40_INTERNAL_f2b27d3e_4_k_cu_9428c00d_188324cuda3std3__45__cpo4cendE:
	.zero		1
	.type		_ZN40_INTERNAL_f2b27d3e_4_k_cu_9428c00d_188324cuda3std6ranges3__45__cpo4swapE,@object
	.size		_ZN40_INTERNAL_f2b27d3e_4_k_cu_9428c00d_188324cuda3std6ranges3__45__cpo4swapE,(.L_7 - _ZN40_INTERNAL_f2b27d3e_4_k_cu_9428c00d_188324cuda3std6ranges3__45__cpo4swapE)
_ZN40_INTERNAL_f2b27d3e_4_k_cu_9428c00d_188324cuda3std6ranges3__45__cpo4swapE:
	.zero		1
.L_7:


//--------------------- .nv.constant0._ZN7cutlass13device_kernelINS_4gemm6kernel13GemmUniversalIN4cute5tupleIJiiiiEEENS1_10collective13CollectiveMmaINS1_37MainloopSm90TmaGmmaWarpSpecializedFP8ILi28ENS5_IJNS4_1CILi4EEENSA_ILi2EEENSA_ILi1EEEEEENS1_35KernelTmaWarpSpecializedCooperativeEEENS5_IJNSA_ILi128EEESH_NSA_ILi32EEEEEENS_12float_e5m2_tENS5_IJlSD_lEEESK_SL_NS4_8TiledMMAINS4_8MMA_AtomIJNS4_4SM904GMMA31MMA_64x128x32_F32E5M2E5M2_SS_TNILNSP_7ScaleInE1ELSR_1EEEEEENS4_6LayoutINS5_IJSC_SD_SD_EEENS5_IJSD_NSA_ILi0EEESW_EEEEENS5_IJNS4_10UnderscoreESZ_SZ_EEEEENS4_23SM90_TMA_LOAD_MULTICASTENS4_14ComposedLayoutINS4_7SwizzleILi1ELi4ELi3EEENS4_18smem_ptr_flag_bitsILi8EEENSU_INS5_IJNSA_ILi8EEESI_EEENS5_IJSI_SD_EEEEEEEvNS4_8identityES12_S1C_vS1D_EENS_8epilogue10collective6detail29Sm90TmaWarpSpecializedAdapterINS1G_15DefaultEpilogueISK_SL_SL_NS1F_6thread17LinearCombinationISK_Li1EffLNS1K_9ScaleType4KindE0ELNS_15FloatRoundStyleE2ESK_EENS1_15EpilogueDefaultEEEEEvvEEEEvNT_6ParamsE --------------------------
	.section	.nv.constant0._ZN7cutlass13device_kernelINS_4gemm6kernel13GemmUniversalIN4cute5tupleIJiiiiEEENS1_10collective13CollectiveMmaINS1_37MainloopSm90TmaGmmaWarpSpecializedFP8ILi28ENS5_IJNS4_1CILi4EEENSA_ILi2EEENSA_ILi1EEEEEENS1_35KernelTmaWarpSpecializedCooperativeEEENS5_IJNSA_ILi128EEESH_NSA_ILi32EEEEEENS_12float_e5m2_tENS5_IJlSD_lEEESK_SL_NS4_8TiledMMAINS4_8MMA_AtomIJNS4_4SM904GMMA31MMA_64x128x32_F32E5M2E5M2_SS_TNILNSP_7ScaleInE1ELSR_1EEEEEENS4_6LayoutINS5_IJSC_SD_SD_EEENS5_IJSD_NSA_ILi0EEESW_EEEEENS5_IJNS4_10UnderscoreESZ_SZ_EEEEENS4_23SM90_TMA_LOAD_MULTICASTENS4_14ComposedLayoutINS4_7SwizzleILi1ELi4ELi3EEENS4_18smem_ptr_flag_bitsILi8EEENSU_INS5_IJNSA_ILi8EEESI_EEENS5_IJSI_SD_EEEEEEEvNS4_8identityES12_S1C_vS1D_EENS_8epilogue10collective6detail29Sm90TmaWarpSpecializedAdapterINS1G_15DefaultEpilogueISK_SL_SL_NS1F_6thread17LinearCombinationISK_Li1EffLNS1K_9ScaleType4KindE0ELNS_15FloatRoundStyleE2ESK_EENS1_15EpilogueDefaultEEEEEvvEEEEvNT_6ParamsE,"a",@progbits
	.sectionflags	@""
	.align	4
.nv.constant0._ZN7cutlass13device_kernelINS_4gemm6kernel13GemmUniversalIN4cute5tupleIJiiiiEEENS1_10collective13CollectiveMmaINS1_37MainloopSm90TmaGmmaWarpSpecializedFP8ILi28ENS5_IJNS4_1CILi4EEENSA_ILi2EEENSA_ILi1EEEEEENS1_35KernelTmaWarpSpecializedCooperativeEEENS5_IJNSA_ILi128EEESH_NSA_ILi32EEEEEENS_12float_e5m2_tENS5_IJlSD_lEEESK_SL_NS4_8TiledMMAINS4_8MMA_AtomIJNS4_4SM904GMMA31MMA_64x128x32_F32E5M2E5M2_SS_TNILNSP_7ScaleInE1ELSR_1EEEEEENS4_6LayoutINS5_IJSC_SD_SD_EEENS5_IJSD_NSA_ILi0EEESW_EEEEENS5_IJNS4_10UnderscoreESZ_SZ_EEEEENS4_23SM90_TMA_LOAD_MULTICASTENS4_14ComposedLayoutINS4_7SwizzleILi1ELi4ELi3EEENS4_18smem_ptr_flag_bitsILi8EEENSU_INS5_IJNSA_ILi8EEESI_EEENS5_IJSI_SD_EEEEEEEvNS4_8identityES12_S1C_vS1D_EENS_8epilogue10collective6detail29Sm90TmaWarpSpecializedAdapterINS1G_15DefaultEpilogueISK_SL_SL_NS1F_6thread17LinearCombinationISK_Li1EffLNS1K_9ScaleType4KindE0ELNS_15FloatRoundStyleE2ESK_EENS1_15EpilogueDefaultEEEEEvvEEEEvNT_6ParamsE:
	.zero		1664


//--------------------- SYMBOLS --------------------------

	.type		.nv.reservedSmem.offset0,@object
	.size		.nv.reservedSmem.offset0,0x4
